//
// Generated by NVIDIA NVVM Compiler
//
// Compiler Build ID: CL-36424714
// Cuda compilation tools, release 13.0, V13.0.88
// Based on NVVM 20.0.0
//

.version 9.0
.target sm_100
.address_size 64

	// .globl	_Z19calcular_bmu_kernelPfS_PiS_
.func  (.param .b64 func_retval0) __internal_accurate_pow
(
	.param .b64 __internal_accurate_pow_param_0
)
;

.visible .entry _Z19calcular_bmu_kernelPfS_PiS_(
	.param .u64 .ptr .align 1 _Z19calcular_bmu_kernelPfS_PiS__param_0,
	.param .u64 .ptr .align 1 _Z19calcular_bmu_kernelPfS_PiS__param_1,
	.param .u64 .ptr .align 1 _Z19calcular_bmu_kernelPfS_PiS__param_2,
	.param .u64 .ptr .align 1 _Z19calcular_bmu_kernelPfS_PiS__param_3
)
{
	.reg .pred 	%p<3>;
	.reg .b32 	%r<9>;
	.reg .b32 	%f<76>;
	.reg .b64 	%rd<11>;

	ld.param.u64 	%rd1, [_Z19calcular_bmu_kernelPfS_PiS__param_0];
	ld.param.u64 	%rd2, [_Z19calcular_bmu_kernelPfS_PiS__param_1];
	ld.param.u64 	%rd3, [_Z19calcular_bmu_kernelPfS_PiS__param_2];
	ld.param.u64 	%rd4, [_Z19calcular_bmu_kernelPfS_PiS__param_3];
	mov.u32 	%r2, %ctaid.x;
	mov.u32 	%r3, %ntid.x;
	mov.u32 	%r4, %tid.x;
	mad.lo.s32 	%r1, %r2, %r3, %r4;
	setp.gt.s32 	%p1, %r1, 9999;
	@%p1 bra 	$L__BB0_3;
	cvta.to.global.u64 	%rd5, %rd4;
	cvta.to.global.u64 	%rd6, %rd1;
	mul.lo.s32 	%r5, %r1, 18;
	cvta.to.global.u64 	%rd7, %rd2;
	ld.global.f32 	%f1, [%rd6];
	mul.wide.s32 	%rd8, %r5, 4;
	add.s64 	%rd9, %rd7, %rd8;
	ld.global.f32 	%f2, [%rd9];
	sub.f32 	%f3, %f1, %f2;
	fma.rn.f32 	%f4, %f3, %f3, 0f00000000;
	ld.global.f32 	%f5, [%rd6+4];
	ld.global.f32 	%f6, [%rd9+4];
	sub.f32 	%f7, %f5, %f6;
	fma.rn.f32 	%f8, %f7, %f7, %f4;
	ld.global.f32 	%f9, [%rd6+8];
	ld.global.f32 	%f10, [%rd9+8];
	sub.f32 	%f11, %f9, %f10;
	fma.rn.f32 	%f12, %f11, %f11, %f8;
	ld.global.f32 	%f13, [%rd6+12];
	ld.global.f32 	%f14, [%rd9+12];
	sub.f32 	%f15, %f13, %f14;
	fma.rn.f32 	%f16, %f15, %f15, %f12;
	ld.global.f32 	%f17, [%rd6+16];
	ld.global.f32 	%f18, [%rd9+16];
	sub.f32 	%f19, %f17, %f18;
	fma.rn.f32 	%f20, %f19, %f19, %f16;
	ld.global.f32 	%f21, [%rd6+20];
	ld.global.f32 	%f22, [%rd9+20];
	sub.f32 	%f23, %f21, %f22;
	fma.rn.f32 	%f24, %f23, %f23, %f20;
	ld.global.f32 	%f25, [%rd6+24];
	ld.global.f32 	%f26, [%rd9+24];
	sub.f32 	%f27, %f25, %f26;
	fma.rn.f32 	%f28, %f27, %f27, %f24;
	ld.global.f32 	%f29, [%rd6+28];
	ld.global.f32 	%f30, [%rd9+28];
	sub.f32 	%f31, %f29, %f30;
	fma.rn.f32 	%f32, %f31, %f31, %f28;
	ld.global.f32 	%f33, [%rd6+32];
	ld.global.f32 	%f34, [%rd9+32];
	sub.f32 	%f35, %f33, %f34;
	fma.rn.f32 	%f36, %f35, %f35, %f32;
	ld.global.f32 	%f37, [%rd6+36];
	ld.global.f32 	%f38, [%rd9+36];
	sub.f32 	%f39, %f37, %f38;
	fma.rn.f32 	%f40, %f39, %f39, %f36;
	ld.global.f32 	%f41, [%rd6+40];
	ld.global.f32 	%f42, [%rd9+40];
	sub.f32 	%f43, %f41, %f42;
	fma.rn.f32 	%f44, %f43, %f43, %f40;
	ld.global.f32 	%f45, [%rd6+44];
	ld.global.f32 	%f46, [%rd9+44];
	sub.f32 	%f47, %f45, %f46;
	fma.rn.f32 	%f48, %f47, %f47, %f44;
	ld.global.f32 	%f49, [%rd6+48];
	ld.global.f32 	%f50, [%rd9+48];
	sub.f32 	%f51, %f49, %f50;
	fma.rn.f32 	%f52, %f51, %f51, %f48;
	ld.global.f32 	%f53, [%rd6+52];
	ld.global.f32 	%f54, [%rd9+52];
	sub.f32 	%f55, %f53, %f54;
	fma.rn.f32 	%f56, %f55, %f55, %f52;
	ld.global.f32 	%f57, [%rd6+56];
	ld.global.f32 	%f58, [%rd9+56];
	sub.f32 	%f59, %f57, %f58;
	fma.rn.f32 	%f60, %f59, %f59, %f56;
	ld.global.f32 	%f61, [%rd6+60];
	ld.global.f32 	%f62, [%rd9+60];
	sub.f32 	%f63, %f61, %f62;
	fma.rn.f32 	%f64, %f63, %f63, %f60;
	ld.global.f32 	%f65, [%rd6+64];
	ld.global.f32 	%f66, [%rd9+64];
	sub.f32 	%f67, %f65, %f66;
	fma.rn.f32 	%f68, %f67, %f67, %f64;
	ld.global.f32 	%f69, [%rd6+68];
	ld.global.f32 	%f70, [%rd9+68];
	sub.f32 	%f71, %f69, %f70;
	fma.rn.f32 	%f72, %f71, %f71, %f68;
	sqrt.rn.f32 	%f73, %f72;
	mov.b32 	%r6, %f73;
	atom.global.min.s32 	%r7, [%rd5], %r6;
	cvt.rn.f32.s32 	%f74, %r7;
	cvt.rzi.s32.f32 	%r8, %f74;
	mov.b32 	%f75, %r8;
	setp.gtu.f32 	%p2, %f73, %f75;
	@%p2 bra 	$L__BB0_3;
	cvta.to.global.u64 	%rd10, %rd3;
	st.global.u32 	[%rd10], %r1;
$L__BB0_3:
	ret;

}
	// .globl	_Z26calcular_distancias_kernelPfS_S_
.visible .entry _Z26calcular_distancias_kernelPfS_S_(
	.param .u64 .ptr .align 1 _Z26calcular_distancias_kernelPfS_S__param_0,
	.param .u64 .ptr .align 1 _Z26calcular_distancias_kernelPfS_S__param_1,
	.param .u64 .ptr .align 1 _Z26calcular_distancias_kernelPfS_S__param_2
)
{
	.reg .pred 	%p<2>;
	.reg .b32 	%r<6>;
	.reg .b32 	%f<74>;
	.reg .b64 	%rd<11>;

	ld.param.u64 	%rd1, [_Z26calcular_distancias_kernelPfS_S__param_0];
	ld.param.u64 	%rd2, [_Z26calcular_distancias_kernelPfS_S__param_1];
	ld.param.u64 	%rd3, [_Z26calcular_distancias_kernelPfS_S__param_2];
	mov.u32 	%r2, %ctaid.x;
	mov.u32 	%r3, %ntid.x;
	mov.u32 	%r4, %tid.x;
	mad.lo.s32 	%r1, %r2, %r3, %r4;
	setp.gt.s32 	%p1, %r1, 9999;
	@%p1 bra 	$L__BB1_2;
	cvta.to.global.u64 	%rd4, %rd3;
	cvta.to.global.u64 	%rd5, %rd1;
	mul.lo.s32 	%r5, %r1, 18;
	cvta.to.global.u64 	%rd6, %rd2;
	ld.global.f32 	%f1, [%rd5];
	mul.wide.s32 	%rd7, %r5, 4;
	add.s64 	%rd8, %rd6, %rd7;
	ld.global.f32 	%f2, [%rd8];
	sub.f32 	%f3, %f1, %f2;
	fma.rn.f32 	%f4, %f3, %f3, 0f00000000;
	ld.global.f32 	%f5, [%rd5+4];
	ld.global.f32 	%f6, [%rd8+4];
	sub.f32 	%f7, %f5, %f6;
	fma.rn.f32 	%f8, %f7, %f7, %f4;
	ld.global.f32 	%f9, [%rd5+8];
	ld.global.f32 	%f10, [%rd8+8];
	sub.f32 	%f11, %f9, %f10;
	fma.rn.f32 	%f12, %f11, %f11, %f8;
	ld.global.f32 	%f13, [%rd5+12];
	ld.global.f32 	%f14, [%rd8+12];
	sub.f32 	%f15, %f13, %f14;
	fma.rn.f32 	%f16, %f15, %f15, %f12;
	ld.global.f32 	%f17, [%rd5+16];
	ld.global.f32 	%f18, [%rd8+16];
	sub.f32 	%f19, %f17, %f18;
	fma.rn.f32 	%f20, %f19, %f19, %f16;
	ld.global.f32 	%f21, [%rd5+20];
	ld.global.f32 	%f22, [%rd8+20];
	sub.f32 	%f23, %f21, %f22;
	fma.rn.f32 	%f24, %f23, %f23, %f20;
	ld.global.f32 	%f25, [%rd5+24];
	ld.global.f32 	%f26, [%rd8+24];
	sub.f32 	%f27, %f25, %f26;
	fma.rn.f32 	%f28, %f27, %f27, %f24;
	ld.global.f32 	%f29, [%rd5+28];
	ld.global.f32 	%f30, [%rd8+28];
	sub.f32 	%f31, %f29, %f30;
	fma.rn.f32 	%f32, %f31, %f31, %f28;
	ld.global.f32 	%f33, [%rd5+32];
	ld.global.f32 	%f34, [%rd8+32];
	sub.f32 	%f35, %f33, %f34;
	fma.rn.f32 	%f36, %f35, %f35, %f32;
	ld.global.f32 	%f37, [%rd5+36];
	ld.global.f32 	%f38, [%rd8+36];
	sub.f32 	%f39, %f37, %f38;
	fma.rn.f32 	%f40, %f39, %f39, %f36;
	ld.global.f32 	%f41, [%rd5+40];
	ld.global.f32 	%f42, [%rd8+40];
	sub.f32 	%f43, %f41, %f42;
	fma.rn.f32 	%f44, %f43, %f43, %f40;
	ld.global.f32 	%f45, [%rd5+44];
	ld.global.f32 	%f46, [%rd8+44];
	sub.f32 	%f47, %f45, %f46;
	fma.rn.f32 	%f48, %f47, %f47, %f44;
	ld.global.f32 	%f49, [%rd5+48];
	ld.global.f32 	%f50, [%rd8+48];
	sub.f32 	%f51, %f49, %f50;
	fma.rn.f32 	%f52, %f51, %f51, %f48;
	ld.global.f32 	%f53, [%rd5+52];
	ld.global.f32 	%f54, [%rd8+52];
	sub.f32 	%f55, %f53, %f54;
	fma.rn.f32 	%f56, %f55, %f55, %f52;
	ld.global.f32 	%f57, [%rd5+56];
	ld.global.f32 	%f58, [%rd8+56];
	sub.f32 	%f59, %f57, %f58;
	fma.rn.f32 	%f60, %f59, %f59, %f56;
	ld.global.f32 	%f61, [%rd5+60];
	ld.global.f32 	%f62, [%rd8+60];
	sub.f32 	%f63, %f61, %f62;
	fma.rn.f32 	%f64, %f63, %f63, %f60;
	ld.global.f32 	%f65, [%rd5+64];
	ld.global.f32 	%f66, [%rd8+64];
	sub.f32 	%f67, %f65, %f66;
	fma.rn.f32 	%f68, %f67, %f67, %f64;
	ld.global.f32 	%f69, [%rd5+68];
	ld.global.f32 	%f70, [%rd8+68];
	sub.f32 	%f71, %f69, %f70;
	fma.rn.f32 	%f72, %f71, %f71, %f68;
	sqrt.rn.f32 	%f73, %f72;
	mul.wide.s32 	%rd9, %r1, 4;
	add.s64 	%rd10, %rd4, %rd9;
	st.global.f32 	[%rd10], %f73;
$L__BB1_2:
	ret;

}
	// .globl	_Z23actualizar_pesos_kernelPfS_iiff
.visible .entry _Z23actualizar_pesos_kernelPfS_iiff(
	.param .u64 .ptr .align 1 _Z23actualizar_pesos_kernelPfS_iiff_param_0,
	.param .u64 .ptr .align 1 _Z23actualizar_pesos_kernelPfS_iiff_param_1,
	.param .u32 _Z23actualizar_pesos_kernelPfS_iiff_param_2,
	.param .u32 _Z23actualizar_pesos_kernelPfS_iiff_param_3,
	.param .f32 _Z23actualizar_pesos_kernelPfS_iiff_param_4,
	.param .f32 _Z23actualizar_pesos_kernelPfS_iiff_param_5
)
{
	.reg .pred 	%p<14>;
	.reg .b32 	%r<26>;
	.reg .b32 	%f<94>;
	.reg .b64 	%rd<7>;
	.reg .b64 	%fd<26>;

	ld.param.u64 	%rd1, [_Z23actualizar_pesos_kernelPfS_iiff_param_0];
	ld.param.u64 	%rd2, [_Z23actualizar_pesos_kernelPfS_iiff_param_1];
	ld.param.u32 	%r10, [_Z23actualizar_pesos_kernelPfS_iiff_param_2];
	ld.param.u32 	%r9, [_Z23actualizar_pesos_kernelPfS_iiff_param_3];
	ld.param.f32 	%f2, [_Z23actualizar_pesos_kernelPfS_iiff_param_4];
	ld.param.f32 	%f3, [_Z23actualizar_pesos_kernelPfS_iiff_param_5];
	mov.u32 	%r11, %ctaid.x;
	mov.u32 	%r1, %tid.x;
	mul.lo.s32 	%r2, %r11, 100;
	sub.s32 	%r3, %r11, %r10;
	cvt.rn.f64.s32 	%fd8, %r3;
	{
	.reg .b32 %temp; 
	mov.b64 	{%temp, %r4}, %fd8;
	}
	mov.f64 	%fd9, 0d4000000000000000;
	{
	.reg .b32 %temp; 
	mov.b64 	{%temp, %r12}, %fd9;
	}
	and.b32  	%r6, %r12, 2146435072;
	setp.eq.s32 	%p1, %r6, 1062207488;
	abs.f64 	%fd10, %fd8;
	{ // callseq 0, 0
	.param .b64 param0;
	st.param.f64 	[param0], %fd10;
	.param .b64 retval0;
	call.uni (retval0), 
	__internal_accurate_pow, 
	(
	param0
	);
	ld.param.f64 	%fd11, [retval0];
	} // callseq 0
	setp.lt.s32 	%p2, %r4, 0;
	neg.f64 	%fd13, %fd11;
	selp.f64 	%fd14, %fd13, %fd11, %p1;
	selp.f64 	%fd24, %fd14, %fd11, %p2;
	setp.ne.s32 	%p3, %r3, 0;
	@%p3 bra 	$L__BB2_2;
	setp.eq.s32 	%p4, %r6, 1062207488;
	selp.b32 	%r13, %r4, 0, %p4;
	setp.lt.s32 	%p5, %r12, 0;
	or.b32  	%r14, %r13, 2146435072;
	selp.b32 	%r15, %r14, %r13, %p5;
	mov.b32 	%r16, 0;
	mov.b64 	%fd24, {%r16, %r15};
$L__BB2_2:
	setp.eq.s32 	%p6, %r6, 1062207488;
	setp.eq.s32 	%p7, %r3, 1;
	selp.f64 	%fd4, 0d3FF0000000000000, %fd24, %p7;
	sub.s32 	%r7, %r1, %r9;
	cvt.rn.f64.s32 	%fd15, %r7;
	{
	.reg .b32 %temp; 
	mov.b64 	{%temp, %r8}, %fd15;
	}
	abs.f64 	%fd16, %fd15;
	{ // callseq 1, 0
	.param .b64 param0;
	st.param.f64 	[param0], %fd16;
	.param .b64 retval0;
	call.uni (retval0), 
	__internal_accurate_pow, 
	(
	param0
	);
	ld.param.f64 	%fd17, [retval0];
	} // callseq 1
	setp.lt.s32 	%p8, %r8, 0;
	neg.f64 	%fd19, %fd17;
	selp.f64 	%fd20, %fd19, %fd17, %p6;
	selp.f64 	%fd25, %fd20, %fd17, %p8;
	setp.ne.s32 	%p9, %r7, 0;
	@%p9 bra 	$L__BB2_4;
	setp.eq.s32 	%p10, %r6, 1062207488;
	selp.b32 	%r18, %r8, 0, %p10;
	setp.lt.s32 	%p11, %r12, 0;
	or.b32  	%r19, %r18, 2146435072;
	selp.b32 	%r20, %r19, %r18, %p11;
	mov.b32 	%r21, 0;
	mov.b64 	%fd25, {%r21, %r20};
$L__BB2_4:
	setp.eq.s32 	%p12, %r7, 1;
	selp.f64 	%fd21, 0d3FF0000000000000, %fd25, %p12;
	add.f64 	%fd22, %fd4, %fd21;
	sqrt.rn.f64 	%fd23, %fd22;
	cvt.rn.f32.f64 	%f1, %fd23;
	setp.ltu.f32 	%p13, %f3, %f1;
	@%p13 bra 	$L__BB2_6;
	cvta.to.global.u64 	%rd3, %rd1;
	neg.f32 	%f4, %f1;
	mul.f32 	%f5, %f4, %f1;
	add.f32 	%f6, %f3, %f3;
	mul.f32 	%f7, %f3, %f6;
	div.rn.f32 	%f8, %f5, %f7;
	fma.rn.f32 	%f9, %f8, 0f3BBB989D, 0f3F000000;
	cvt.sat.f32.f32 	%f10, %f9;
	mov.f32 	%f11, 0f4B400001;
	mov.f32 	%f12, 0f437C0000;
	fma.rm.f32 	%f13, %f10, %f12, %f11;
	add.f32 	%f14, %f13, 0fCB40007F;
	neg.f32 	%f15, %f14;
	fma.rn.f32 	%f16, %f8, 0f3FB8AA3B, %f15;
	fma.rn.f32 	%f17, %f8, 0f32A57060, %f16;
	mov.b32 	%r22, %f13;
	shl.b32 	%r23, %r22, 23;
	mov.b32 	%f18, %r23;
	ex2.approx.ftz.f32 	%f19, %f17;
	mul.f32 	%f20, %f19, %f18;
	mul.f32 	%f21, %f2, %f20;
	add.s32 	%r24, %r2, %r1;
	mul.lo.s32 	%r25, %r24, 18;
	ld.global.f32 	%f22, [%rd3];
	cvta.to.global.u64 	%rd4, %rd2;
	mul.wide.u32 	%rd5, %r25, 4;
	add.s64 	%rd6, %rd4, %rd5;
	ld.global.f32 	%f23, [%rd6];
	sub.f32 	%f24, %f22, %f23;
	fma.rn.f32 	%f25, %f21, %f24, %f23;
	st.global.f32 	[%rd6], %f25;
	ld.global.f32 	%f26, [%rd3+4];
	ld.global.f32 	%f27, [%rd6+4];
	sub.f32 	%f28, %f26, %f27;
	fma.rn.f32 	%f29, %f21, %f28, %f27;
	st.global.f32 	[%rd6+4], %f29;
	ld.global.f32 	%f30, [%rd3+8];
	ld.global.f32 	%f31, [%rd6+8];
	sub.f32 	%f32, %f30, %f31;
	fma.rn.f32 	%f33, %f21, %f32, %f31;
	st.global.f32 	[%rd6+8], %f33;
	ld.global.f32 	%f34, [%rd3+12];
	ld.global.f32 	%f35, [%rd6+12];
	sub.f32 	%f36, %f34, %f35;
	fma.rn.f32 	%f37, %f21, %f36, %f35;
	st.global.f32 	[%rd6+12], %f37;
	ld.global.f32 	%f38, [%rd3+16];
	ld.global.f32 	%f39, [%rd6+16];
	sub.f32 	%f40, %f38, %f39;
	fma.rn.f32 	%f41, %f21, %f40, %f39;
	st.global.f32 	[%rd6+16], %f41;
	ld.global.f32 	%f42, [%rd3+20];
	ld.global.f32 	%f43, [%rd6+20];
	sub.f32 	%f44, %f42, %f43;
	fma.rn.f32 	%f45, %f21, %f44, %f43;
	st.global.f32 	[%rd6+20], %f45;
	ld.global.f32 	%f46, [%rd3+24];
	ld.global.f32 	%f47, [%rd6+24];
	sub.f32 	%f48, %f46, %f47;
	fma.rn.f32 	%f49, %f21, %f48, %f47;
	st.global.f32 	[%rd6+24], %f49;
	ld.global.f32 	%f50, [%rd3+28];
	ld.global.f32 	%f51, [%rd6+28];
	sub.f32 	%f52, %f50, %f51;
	fma.rn.f32 	%f53, %f21, %f52, %f51;
	st.global.f32 	[%rd6+28], %f53;
	ld.global.f32 	%f54, [%rd3+32];
	ld.global.f32 	%f55, [%rd6+32];
	sub.f32 	%f56, %f54, %f55;
	fma.rn.f32 	%f57, %f21, %f56, %f55;
	st.global.f32 	[%rd6+32], %f57;
	ld.global.f32 	%f58, [%rd3+36];
	ld.global.f32 	%f59, [%rd6+36];
	sub.f32 	%f60, %f58, %f59;
	fma.rn.f32 	%f61, %f21, %f60, %f59;
	st.global.f32 	[%rd6+36], %f61;
	ld.global.f32 	%f62, [%rd3+40];
	ld.global.f32 	%f63, [%rd6+40];
	sub.f32 	%f64, %f62, %f63;
	fma.rn.f32 	%f65, %f21, %f64, %f63;
	st.global.f32 	[%rd6+40], %f65;
	ld.global.f32 	%f66, [%rd3+44];
	ld.global.f32 	%f67, [%rd6+44];
	sub.f32 	%f68, %f66, %f67;
	fma.rn.f32 	%f69, %f21, %f68, %f67;
	st.global.f32 	[%rd6+44], %f69;
	ld.global.f32 	%f70, [%rd3+48];
	ld.global.f32 	%f71, [%rd6+48];
	sub.f32 	%f72, %f70, %f71;
	fma.rn.f32 	%f73, %f21, %f72, %f71;
	st.global.f32 	[%rd6+48], %f73;
	ld.global.f32 	%f74, [%rd3+52];
	ld.global.f32 	%f75, [%rd6+52];
	sub.f32 	%f76, %f74, %f75;
	fma.rn.f32 	%f77, %f21, %f76, %f75;
	st.global.f32 	[%rd6+52], %f77;
	ld.global.f32 	%f78, [%rd3+56];
	ld.global.f32 	%f79, [%rd6+56];
	sub.f32 	%f80, %f78, %f79;
	fma.rn.f32 	%f81, %f21, %f80, %f79;
	st.global.f32 	[%rd6+56], %f81;
	ld.global.f32 	%f82, [%rd3+60];
	ld.global.f32 	%f83, [%rd6+60];
	sub.f32 	%f84, %f82, %f83;
	fma.rn.f32 	%f85, %f21, %f84, %f83;
	st.global.f32 	[%rd6+60], %f85;
	ld.global.f32 	%f86, [%rd3+64];
	ld.global.f32 	%f87, [%rd6+64];
	sub.f32 	%f88, %f86, %f87;
	fma.rn.f32 	%f89, %f21, %f88, %f87;
	st.global.f32 	[%rd6+64], %f89;
	ld.global.f32 	%f90, [%rd3+68];
	ld.global.f32 	%f91, [%rd6+68];
	sub.f32 	%f92, %f90, %f91;
	fma.rn.f32 	%f93, %f21, %f92, %f91;
	st.global.f32 	[%rd6+68], %f93;
$L__BB2_6:
	ret;

}
.func  (.param .b64 func_retval0) __internal_accurate_pow(
	.param .b64 __internal_accurate_pow_param_0
)
{
	.reg .pred 	%p<8>;
	.reg .b32 	%r<49>;
	.reg .b32 	%f<3>;
	.reg .b64 	%fd<109>;

	ld.param.f64 	%fd10, [__internal_accurate_pow_param_0];
	{
	.reg .b32 %temp; 
	mov.b64 	{%temp, %r46}, %fd10;
	}
	{
	.reg .b32 %temp; 
	mov.b64 	{%r45, %temp}, %fd10;
	}
	shr.u32 	%r47, %r46, 20;
	setp.gt.u32 	%p1, %r46, 1048575;
	@%p1 bra 	$L__BB3_2;
	mul.f64 	%fd11, %fd10, 0d4350000000000000;
	{
	.reg .b32 %temp; 
	mov.b64 	{%temp, %r46}, %fd11;
	}
	{
	.reg .b32 %temp; 
	mov.b64 	{%r45, %temp}, %fd11;
	}
	shr.u32 	%r16, %r46, 20;
	add.s32 	%r47, %r16, -54;
$L__BB3_2:
	add.s32 	%r48, %r47, -1023;
	and.b32  	%r17, %r46, -2146435073;
	or.b32  	%r18, %r17, 1072693248;
	mov.b64 	%fd107, {%r45, %r18};
	setp.lt.u32 	%p2, %r18, 1073127583;
	@%p2 bra 	$L__BB3_4;
	{
	.reg .b32 %temp; 
	mov.b64 	{%r19, %temp}, %fd107;
	}
	{
	.reg .b32 %temp; 
	mov.b64 	{%temp, %r20}, %fd107;
	}
	add.s32 	%r21, %r20, -1048576;
	mov.b64 	%fd107, {%r19, %r21};
	add.s32 	%r48, %r47, -1022;
$L__BB3_4:
	add.f64 	%fd12, %fd107, 0dBFF0000000000000;
	add.f64 	%fd13, %fd107, 0d3FF0000000000000;
	rcp.approx.ftz.f64 	%fd14, %fd13;
	neg.f64 	%fd15, %fd13;
	fma.rn.f64 	%fd16, %fd15, %fd14, 0d3FF0000000000000;
	fma.rn.f64 	%fd17, %fd16, %fd16, %fd16;
	fma.rn.f64 	%fd18, %fd17, %fd14, %fd14;
	mul.f64 	%fd19, %fd12, %fd18;
	fma.rn.f64 	%fd20, %fd12, %fd18, %fd19;
	mul.f64 	%fd21, %fd20, %fd20;
	fma.rn.f64 	%fd22, %fd21, 0d3EB0F5FF7D2CAFE2, 0d3ED0F5D241AD3B5A;
	fma.rn.f64 	%fd23, %fd22, %fd21, 0d3EF3B20A75488A3F;
	fma.rn.f64 	%fd24, %fd23, %fd21, 0d3F1745CDE4FAECD5;
	fma.rn.f64 	%fd25, %fd24, %fd21, 0d3F3C71C7258A578B;
	fma.rn.f64 	%fd26, %fd25, %fd21, 0d3F6249249242B910;
	fma.rn.f64 	%fd27, %fd26, %fd21, 0d3F89999999999DFB;
	sub.f64 	%fd28, %fd12, %fd20;
	add.f64 	%fd29, %fd28, %fd28;
	neg.f64 	%fd30, %fd20;
	fma.rn.f64 	%fd31, %fd30, %fd12, %fd29;
	mul.f64 	%fd32, %fd18, %fd31;
	fma.rn.f64 	%fd33, %fd21, %fd27, 0d3FB5555555555555;
	mov.f64 	%fd34, 0d3FB5555555555555;
	sub.f64 	%fd35, %fd34, %fd33;
	fma.rn.f64 	%fd36, %fd21, %fd27, %fd35;
	add.f64 	%fd37, %fd36, 0dBC46A4CB00B9E7B0;
	add.f64 	%fd38, %fd33, %fd37;
	sub.f64 	%fd39, %fd33, %fd38;
	add.f64 	%fd40, %fd37, %fd39;
	mul.rn.f64 	%fd41, %fd20, %fd20;
	neg.f64 	%fd42, %fd41;
	fma.rn.f64 	%fd43, %fd20, %fd20, %fd42;
	{
	.reg .b32 %temp; 
	mov.b64 	{%r22, %temp}, %fd32;
	}
	{
	.reg .b32 %temp; 
	mov.b64 	{%temp, %r23}, %fd32;
	}
	add.s32 	%r24, %r23, 1048576;
	mov.b64 	%fd44, {%r22, %r24};
	fma.rn.f64 	%fd45, %fd20, %fd44, %fd43;
	mul.rn.f64 	%fd46, %fd41, %fd20;
	neg.f64 	%fd47, %fd46;
	fma.rn.f64 	%fd48, %fd41, %fd20, %fd47;
	fma.rn.f64 	%fd49, %fd41, %fd32, %fd48;
	fma.rn.f64 	%fd50, %fd45, %fd20, %fd49;
	mul.rn.f64 	%fd51, %fd38, %fd46;
	neg.f64 	%fd52, %fd51;
	fma.rn.f64 	%fd53, %fd38, %fd46, %fd52;
	fma.rn.f64 	%fd54, %fd38, %fd50, %fd53;
	fma.rn.f64 	%fd55, %fd40, %fd46, %fd54;
	add.f64 	%fd56, %fd51, %fd55;
	sub.f64 	%fd57, %fd51, %fd56;
	add.f64 	%fd58, %fd55, %fd57;
	add.f64 	%fd59, %fd20, %fd56;
	sub.f64 	%fd60, %fd20, %fd59;
	add.f64 	%fd61, %fd56, %fd60;
	add.f64 	%fd62, %fd58, %fd61;
	add.f64 	%fd63, %fd32, %fd62;
	add.f64 	%fd64, %fd59, %fd63;
	sub.f64 	%fd65, %fd59, %fd64;
	add.f64 	%fd66, %fd63, %fd65;
	xor.b32  	%r25, %r48, -2147483648;
	mov.b32 	%r26, 1127219200;
	mov.b64 	%fd67, {%r25, %r26};
	mov.b32 	%r27, -2147483648;
	mov.b64 	%fd68, {%r27, %r26};
	sub.f64 	%fd69, %fd67, %fd68;
	fma.rn.f64 	%fd70, %fd69, 0d3FE62E42FEFA39EF, %fd64;
	fma.rn.f64 	%fd71, %fd69, 0dBFE62E42FEFA39EF, %fd70;
	sub.f64 	%fd72, %fd71, %fd64;
	sub.f64 	%fd73, %fd66, %fd72;
	fma.rn.f64 	%fd74, %fd69, 0d3C7ABC9E3B39803F, %fd73;
	add.f64 	%fd75, %fd70, %fd74;
	sub.f64 	%fd76, %fd70, %fd75;
	add.f64 	%fd77, %fd74, %fd76;
	mov.f64 	%fd78, 0d4000000000000000;
	{
	.reg .b32 %temp; 
	mov.b64 	{%temp, %r28}, %fd78;
	}
	{
	.reg .b32 %temp; 
	mov.b64 	{%r29, %temp}, %fd78;
	}
	shl.b32 	%r30, %r28, 1;
	setp.gt.u32 	%p3, %r30, -33554433;
	and.b32  	%r31, %r28, -15728641;
	selp.b32 	%r32, %r31, %r28, %p3;
	mov.b64 	%fd79, {%r29, %r32};
	mul.rn.f64 	%fd80, %fd75, %fd79;
	neg.f64 	%fd81, %fd80;
	fma.rn.f64 	%fd82, %fd75, %fd79, %fd81;
	fma.rn.f64 	%fd83, %fd77, %fd79, %fd82;
	add.f64 	%fd4, %fd80, %fd83;
	sub.f64 	%fd84, %fd80, %fd4;
	add.f64 	%fd5, %fd83, %fd84;
	fma.rn.f64 	%fd85, %fd4, 0d3FF71547652B82FE, 0d4338000000000000;
	{
	.reg .b32 %temp; 
	mov.b64 	{%r13, %temp}, %fd85;
	}
	mov.f64 	%fd86, 0dC338000000000000;
	add.rn.f64 	%fd87, %fd85, %fd86;
	fma.rn.f64 	%fd88, %fd87, 0dBFE62E42FEFA39EF, %fd4;
	fma.rn.f64 	%fd89, %fd87, 0dBC7ABC9E3B39803F, %fd88;
	fma.rn.f64 	%fd90, %fd89, 0d3E5ADE1569CE2BDF, 0d3E928AF3FCA213EA;
	fma.rn.f64 	%fd91, %fd90, %fd89, 0d3EC71DEE62401315;
	fma.rn.f64 	%fd92, %fd91, %fd89, 0d3EFA01997C89EB71;
	fma.rn.f64 	%fd93, %fd92, %fd89, 0d3F2A01A014761F65;
	fma.rn.f64 	%fd94, %fd93, %fd89, 0d3F56C16C1852B7AF;
	fma.rn.f64 	%fd95, %fd94, %fd89, 0d3F81111111122322;
	fma.rn.f64 	%fd96, %fd95, %fd89, 0d3FA55555555502A1;
	fma.rn.f64 	%fd97, %fd96, %fd89, 0d3FC5555555555511;
	fma.rn.f64 	%fd98, %fd97, %fd89, 0d3FE000000000000B;
	fma.rn.f64 	%fd99, %fd98, %fd89, 0d3FF0000000000000;
	fma.rn.f64 	%fd100, %fd99, %fd89, 0d3FF0000000000000;
	{
	.reg .b32 %temp; 
	mov.b64 	{%r14, %temp}, %fd100;
	}
	{
	.reg .b32 %temp; 
	mov.b64 	{%temp, %r15}, %fd100;
	}
	shl.b32 	%r33, %r13, 20;
	add.s32 	%r34, %r33, %r15;
	mov.b64 	%fd108, {%r14, %r34};
	{
	.reg .b32 %temp; 
	mov.b64 	{%temp, %r35}, %fd4;
	}
	mov.b32 	%f2, %r35;
	abs.f32 	%f1, %f2;
	setp.lt.f32 	%p4, %f1, 0f4086232B;
	@%p4 bra 	$L__BB3_7;
	setp.lt.f64 	%p5, %fd4, 0d0000000000000000;
	add.f64 	%fd101, %fd4, 0d7FF0000000000000;
	selp.f64 	%fd108, 0d0000000000000000, %fd101, %p5;
	setp.geu.f32 	%p6, %f1, 0f40874800;
	@%p6 bra 	$L__BB3_7;
	shr.u32 	%r36, %r13, 31;
	add.s32 	%r37, %r13, %r36;
	shr.s32 	%r38, %r37, 1;
	shl.b32 	%r39, %r38, 20;
	add.s32 	%r40, %r15, %r39;
	mov.b64 	%fd102, {%r14, %r40};
	sub.s32 	%r41, %r13, %r38;
	shl.b32 	%r42, %r41, 20;
	add.s32 	%r43, %r42, 1072693248;
	mov.b32 	%r44, 0;
	mov.b64 	%fd103, {%r44, %r43};
	mul.f64 	%fd108, %fd103, %fd102;
$L__BB3_7:
	abs.f64 	%fd104, %fd108;
	setp.eq.f64 	%p7, %fd104, 0d7FF0000000000000;
	fma.rn.f64 	%fd105, %fd108, %fd5, %fd108;
	selp.f64 	%fd106, %fd108, %fd105, %p7;
	st.param.f64 	[func_retval0], %fd106;
	ret;

}


// ===== COMPILED SASS (sm_100) =====

	.target	sm_100

	.elftype	@"ET_EXEC"


//--------------------- .note.nv.tkinfo           --------------------------
	.section	.note.nv.tkinfo,"",@"SHT_NOTE"
	.sectionflags	@"SHF_NOTE_NV_TKINFO"
	.tkinfo
        /*0018*/ 	.word	0x00000002
        /*0030*/ 	.string	""
        /*0030*/ 	.string	"ptxas"
        /*0030*/ 	.string	"Cuda compilation tools, release 13.0, V13.0.88"
        /*0030*/ 	.string	"Build cuda_13.0.r13.0/compiler.36424714_0"
        /*0030*/ 	.string	"-arch sm_100 -m 64 "



//--------------------- .note.nv.cuinfo           --------------------------
	.section	.note.nv.cuinfo,"",@"SHT_NOTE"
	.sectionflags	@"SHF_NOTE_NV_CUINFO"
        /*0018*/ 	.short	0x0002
        /*001a*/ 	.short	0x0064
        /*001c*/ 	.short	0x0082
	.zero		2


//--------------------- .nv.info                  --------------------------
	.section	.nv.info,"",@"SHT_CUDA_INFO"
	.align	4


	//----- nvinfo : EIATTR_REGCOUNT
	.align		4
        /*0000*/ 	.byte	0x04, 0x2f
        /*0002*/ 	.short	(.L_1 - .L_0)
	.align		4
.L_0:
        /*0004*/ 	.word	index@(_Z19calcular_bmu_kernelPfS_PiS_)
        /*0008*/ 	.word	0x0000001f


	//----- nvinfo : EIATTR_FRAME_SIZE
	.align		4
.L_1:
        /*000c*/ 	.byte	0x04, 0x11
        /*000e*/ 	.short	(.L_3 - .L_2)
	.align		4
.L_2:
        /*0010*/ 	.word	index@($__internal_3_$__cuda_sm20_sqrt_rn_f32_slowpath)
        /*0014*/ 	.word	0x00000000


	//----- nvinfo : EIATTR_FRAME_SIZE
	.align		4
.L_3:
        /*0018*/ 	.byte	0x04, 0x11
        /*001a*/ 	.short	(.L_5 - .L_4)
	.align		4
.L_4:
        /*001c*/ 	.word	index@(_Z19calcular_bmu_kernelPfS_PiS_)
        /*0020*/ 	.word	0x00000000


	//----- nvinfo : EIATTR_REGCOUNT
	.align		4
.L_5:
        /*0024*/ 	.byte	0x04, 0x2f
        /*0026*/ 	.short	(.L_7 - .L_6)
	.align		4
.L_6:
        /*0028*/ 	.word	index@(_Z26calcular_distancias_kernelPfS_S_)
        /*002c*/ 	.word	0x0000001f


	//----- nvinfo : EIATTR_FRAME_SIZE
	.align		4
.L_7:
        /*0030*/ 	.byte	0x04, 0x11
        /*0032*/ 	.short	(.L_9 - .L_8)
	.align		4
.L_8:
        /*0034*/ 	.word	index@($__internal_2_$__cuda_sm20_sqrt_rn_f32_slowpath)
        /*0038*/ 	.word	0x00000000


	//----- nvinfo : EIATTR_FRAME_SIZE
	.align		4
.L_9:
        /*003c*/ 	.byte	0x04, 0x11
        /*003e*/ 	.short	(.L_11 - .L_10)
	.align		4
.L_10:
        /*0040*/ 	.word	index@(_Z26calcular_distancias_kernelPfS_S_)
        /*0044*/ 	.word	0x00000000


	//----- nvinfo : EIATTR_REGCOUNT
	.align		4
.L_11:
        /*0048*/ 	.byte	0x04, 0x2f
        /*004a*/ 	.short	(.L_13 - .L_12)
	.align		4
.L_12:
        /*004c*/ 	.word	index@(_Z23actualizar_pesos_kernelPfS_iiff)
        /*0050*/ 	.word	0x0000001e


	//----- nvinfo : EIATTR_FRAME_SIZE
	.align		4
.L_13:
        /*0054*/ 	.byte	0x04, 0x11
        /*0056*/ 	.short	(.L_15 - .L_14)
	.align		4
.L_14:
        /*0058*/ 	.word	index@($_Z23actualizar_pesos_kernelPfS_iiff$__internal_accurate_pow)
        /*005c*/ 	.word	0x00000000


	//----- nvinfo : EIATTR_FRAME_SIZE
	.align		4
.L_15:
        /*0060*/ 	.byte	0x04, 0x11
        /*0062*/ 	.short	(.L_17 - .L_16)
	.align		4
.L_16:
        /*0064*/ 	.word	index@($__internal_1_$__cuda_sm3x_div_rn_noftz_f32_slowpath)
        /*0068*/ 	.word	0x00000000


	//----- nvinfo : EIATTR_FRAME_SIZE
	.align		4
.L_17:
        /*006c*/ 	.byte	0x04, 0x11
        /*006e*/ 	.short	(.L_19 - .L_18)
	.align		4
.L_18:
        /*0070*/ 	.word	index@($__internal_0_$__cuda_sm20_dsqrt_rn_f64_mediumpath_v1)
        /*0074*/ 	.word	0x00000000


	//----- nvinfo : EIATTR_FRAME_SIZE
	.align		4
.L_19:
        /*0078*/ 	.byte	0x04, 0x11
        /*007a*/ 	.short	(.L_21 - .L_20)
	.align		4
.L_20:
        /*007c*/ 	.word	index@(_Z23actualizar_pesos_kernelPfS_iiff)
        /*0080*/ 	.word	0x00000000


	//----- nvinfo : EIATTR_MIN_STACK_SIZE
	.align		4
.L_21:
        /*0084*/ 	.byte	0x04, 0x12
        /*0086*/ 	.short	(.L_23 - .L_22)
	.align		4
.L_22:
        /*0088*/ 	.word	index@(_Z23actualizar_pesos_kernelPfS_iiff)
        /*008c*/ 	.word	0x00000000


	//----- nvinfo : EIATTR_MIN_STACK_SIZE
	.align		4
.L_23:
        /*0090*/ 	.byte	0x04, 0x12
        /*0092*/ 	.short	(.L_25 - .L_24)
	.align		4
.L_24:
        /*0094*/ 	.word	index@(_Z26calcular_distancias_kernelPfS_S_)
        /*0098*/ 	.word	0x00000000


	//----- nvinfo : EIATTR_MIN_STACK_SIZE
	.align		4
.L_25:
        /*009c*/ 	.byte	0x04, 0x12
        /*009e*/ 	.short	(.L_27 - .L_26)
	.align		4
.L_26:
        /*00a0*/ 	.word	index@(_Z19calcular_bmu_kernelPfS_PiS_)
        /*00a4*/ 	.word	0x00000000
.L_27:


//--------------------- .nv.compat                --------------------------
	.section	.nv.compat,"",@"SHT_CUDA_COMPAT_INFO"
	.align	4
        /*0000*/ 	.byte	0x02, 0x09, 0x00, 0x00, 0x02, 0x02, 0x01, 0x00, 0x02, 0x05, 0x05, 0x00, 0x03, 0x07, 0x01, 0x01
        /*0010*/ 	.byte	0x02, 0x03, 0x00, 0x00, 0x02, 0x06, 0x01, 0x00, 0x04, 0x0b, 0x08, 0x00, 0x01, 0x00, 0x00, 0x00
        /*0020*/ 	.byte	0x00, 0x00, 0x00, 0x00


//--------------------- .nv.info._Z23actualizar_pesos_kernelPfS_iiff --------------------------
	.section	.nv.info._Z23actualizar_pesos_kernelPfS_iiff,"",@"SHT_CUDA_INFO"
	.sectionflags	@""
	.align	4


	//----- nvinfo : EIATTR_CUDA_API_VERSION
	.align		4
        /*0000*/ 	.byte	0x04, 0x37
        /*0002*/ 	.short	(.L_29 - .L_28)
.L_28:
        /*0004*/ 	.word	0x00000082


	//----- nvinfo : EIATTR_KPARAM_INFO
	.align		4
.L_29:
        /*0008*/ 	.byte	0x04, 0x17
        /*000a*/ 	.short	(.L_31 - .L_30)
.L_30:
        /*000c*/ 	.word	0x00000000
        /*0010*/ 	.short	0x0005
        /*0012*/ 	.short	0x001c
        /*0014*/ 	.byte	0x00, 0xf0, 0x11, 0x00


	//----- nvinfo : EIATTR_KPARAM_INFO
	.align		4
.L_31:
        /*0018*/ 	.byte	0x04, 0x17
        /*001a*/ 	.short	(.L_33 - .L_32)
.L_32:
        /*001c*/ 	.word	0x00000000
        /*0020*/ 	.short	0x0004
        /*0022*/ 	.short	0x0018
        /*0024*/ 	.byte	0x00, 0xf0, 0x11, 0x00


	//----- nvinfo : EIATTR_KPARAM_INFO
	.align		4
.L_33:
        /*0028*/ 	.byte	0x04, 0x17
        /*002a*/ 	.short	(.L_35 - .L_34)
.L_34:
        /*002c*/ 	.word	0x00000000
        /*0030*/ 	.short	0x0003
        /*0032*/ 	.short	0x0014
        /*0034*/ 	.byte	0x00, 0xf0, 0x11, 0x00


	//----- nvinfo : EIATTR_KPARAM_INFO
	.align		4
.L_35:
        /*0038*/ 	.byte	0x04, 0x17
        /*003a*/ 	.short	(.L_37 - .L_36)
.L_36:
        /*003c*/ 	.word	0x00000000
        /*0040*/ 	.short	0x0002
        /*0042*/ 	.short	0x0010
        /*0044*/ 	.byte	0x00, 0xf0, 0x11, 0x00


	//----- nvinfo : EIATTR_KPARAM_INFO
	.align		4
.L_37:
        /*0048*/ 	.byte	0x04, 0x17
        /*004a*/ 	.short	(.L_39 - .L_38)
.L_38:
        /*004c*/ 	.word	0x00000000
        /*0050*/ 	.short	0x0001
        /*0052*/ 	.short	0x0008
        /*0054*/ 	.byte	0x00, 0xf5, 0x21, 0x00


	//----- nvinfo : EIATTR_KPARAM_INFO
	.align		4
.L_39:
        /*0058*/ 	.byte	0x04, 0x17
        /*005a*/ 	.short	(.L_41 - .L_40)
.L_40:
        /*005c*/ 	.word	0x00000000
        /*0060*/ 	.short	0x0000
        /*0062*/ 	.short	0x0000
        /*0064*/ 	.byte	0x00, 0xf5, 0x21, 0x00


	//----- nvinfo : EIATTR_SPARSE_MMA_MASK
	.align		4
.L_41:
        /*0068*/ 	.byte	0x03, 0x50
        /*006a*/ 	.short	0x0000


	//----- nvinfo : EIATTR_MAXREG_COUNT
	.align		4
        /*006c*/ 	.byte	0x03, 0x1b
        /*006e*/ 	.short	0x00ff


	//----- nvinfo : EIATTR_MERCURY_ISA_VERSION
	.align		4
        /*0070*/ 	.byte	0x03, 0x5f
        /*0072*/ 	.short	0x0101


	//----- nvinfo : EIATTR_VRC_CTA_INIT_COUNT
	.align		4
        /*0074*/ 	.byte	0x02, 0x4a
	.zero		1
	.zero		1


	//----- nvinfo : EIATTR_EXIT_INSTR_OFFSETS
	.align		4
        /*0078*/ 	.byte	0x04, 0x1c
        /*007a*/ 	.short	(.L_43 - .L_42)


	//   ....[0]....
.L_42:
        /*007c*/ 	.word	0x000003e0


	//   ....[1]....
        /*0080*/ 	.word	0x00000bb0


	//----- nvinfo : EIATTR_CRS_STACK_SIZE
	.align		4
.L_43:
        /*0084*/ 	.byte	0x04, 0x1e
        /*0086*/ 	.short	(.L_45 - .L_44)
.L_44:
        /*0088*/ 	.word	0x00000000


	//----- nvinfo : EIATTR_CBANK_PARAM_SIZE
	.align		4
.L_45:
        /*008c*/ 	.byte	0x03, 0x19
        /*008e*/ 	.short	0x0020


	//----- nvinfo : EIATTR_PARAM_CBANK
	.align		4
        /*0090*/ 	.byte	0x04, 0x0a
        /*0092*/ 	.short	(.L_47 - .L_46)
	.align		4
.L_46:
        /*0094*/ 	.word	index@(.nv.constant0._Z23actualizar_pesos_kernelPfS_iiff)
        /*0098*/ 	.short	0x0380
        /*009a*/ 	.short	0x0020


	//----- nvinfo : EIATTR_SW_WAR
	.align		4
.L_47:
        /*009c*/ 	.byte	0x04, 0x36
        /*009e*/ 	.short	(.L_49 - .L_48)
.L_48:
        /*00a0*/ 	.word	0x00000008
.L_49:


//--------------------- .nv.info._Z26calcular_distancias_kernelPfS_S_ --------------------------
	.section	.nv.info._Z26calcular_distancias_kernelPfS_S_,"",@"SHT_CUDA_INFO"
	.sectionflags	@""
	.align	4


	//----- nvinfo : EIATTR_CUDA_API_VERSION
	.align		4
        /*0000*/ 	.byte	0x04, 0x37
        /*0002*/ 	.short	(.L_51 - .L_50)
.L_50:
        /*0004*/ 	.word	0x00000082


	//----- nvinfo : EIATTR_KPARAM_INFO
	.align		4
.L_51:
        /*0008*/ 	.byte	0x04, 0x17
        /*000a*/ 	.short	(.L_53 - .L_52)
.L_52:
        /*000c*/ 	.word	0x00000000
        /*0010*/ 	.short	0x0002
        /*0012*/ 	.short	0x0010
        /*0014*/ 	.byte	0x00, 0xf5, 0x21, 0x00


	//----- nvinfo : EIATTR_KPARAM_INFO
	.align		4
.L_53:
        /*0018*/ 	.byte	0x04, 0x17
        /*001a*/ 	.short	(.L_55 - .L_54)
.L_54:
        /*001c*/ 	.word	0x00000000
        /*0020*/ 	.short	0x0001
        /*0022*/ 	.short	0x0008
        /*0024*/ 	.byte	0x00, 0xf5, 0x21, 0x00


	//----- nvinfo : EIATTR_KPARAM_INFO
	.align		4
.L_55:
        /*0028*/ 	.byte	0x04, 0x17
        /*002a*/ 	.short	(.L_57 - .L_56)
.L_56:
        /*002c*/ 	.word	0x00000000
        /*0030*/ 	.short	0x0000
        /*0032*/ 	.short	0x0000
        /*0034*/ 	.byte	0x00, 0xf5, 0x21, 0x00


	//----- nvinfo : EIATTR_SPARSE_MMA_MASK
	.align		4
.L_57:
        /*0038*/ 	.byte	0x03, 0x50
        /*003a*/ 	.short	0x0000


	//----- nvinfo : EIATTR_MAXREG_COUNT
	.align		4
        /*003c*/ 	.byte	0x03, 0x1b
        /*003e*/ 	.short	0x00ff


	//----- nvinfo : EIATTR_MERCURY_ISA_VERSION
	.align		4
        /*0040*/ 	.byte	0x03, 0x5f
        /*0042*/ 	.short	0x0101


	//----- nvinfo : EIATTR_VRC_CTA_INIT_COUNT
	.align		4
        /*0044*/ 	.byte	0x02, 0x4a
	.zero		1
	.zero		1


	//----- nvinfo : EIATTR_EXIT_INSTR_OFFSETS
	.align		4
        /*0048*/ 	.byte	0x04, 0x1c
        /*004a*/ 	.short	(.L_59 - .L_58)


	//   ....[0]....
.L_58:
        /*004c*/ 	.word	0x00000060


	//   ....[1]....
        /*0050*/ 	.word	0x00000640


	//----- nvinfo : EIATTR_CRS_STACK_SIZE
	.align		4
.L_59:
        /*0054*/ 	.byte	0x04, 0x1e
        /*0056*/ 	.short	(.L_61 - .L_60)
.L_60:
        /*0058*/ 	.word	0x00000000


	//----- nvinfo : EIATTR_CBANK_PARAM_SIZE
	.align		4
.L_61:
        /*005c*/ 	.byte	0x03, 0x19
        /*005e*/ 	.short	0x0018


	//----- nvinfo : EIATTR_PARAM_CBANK
	.align		4
        /*0060*/ 	.byte	0x04, 0x0a
        /*0062*/ 	.short	(.L_63 - .L_62)
	.align		4
.L_62:
        /*0064*/ 	.word	index@(.nv.constant0._Z26calcular_distancias_kernelPfS_S_)
        /*0068*/ 	.short	0x0380
        /*006a*/ 	.short	0x0018


	//----- nvinfo : EIATTR_SW_WAR
	.align		4
.L_63:
        /*006c*/ 	.byte	0x04, 0x36
        /*006e*/ 	.short	(.L_65 - .L_64)
.L_64:
        /*0070*/ 	.word	0x00000008
.L_65:


//--------------------- .nv.info._Z19calcular_bmu_kernelPfS_PiS_ --------------------------
	.section	.nv.info._Z19calcular_bmu_kernelPfS_PiS_,"",@"SHT_CUDA_INFO"
	.sectionflags	@""
	.align	4


	//----- nvinfo : EIATTR_CUDA_API_VERSION
	.align		4
        /*0000*/ 	.byte	0x04, 0x37
        /*0002*/ 	.short	(.L_67 - .L_66)
.L_66:
        /*0004*/ 	.word	0x00000082


	//----- nvinfo : EIATTR_KPARAM_INFO
	.align		4
.L_67:
        /*0008*/ 	.byte	0x04, 0x17
        /*000a*/ 	.short	(.L_69 - .L_68)
.L_68:
        /*000c*/ 	.word	0x00000000
        /*0010*/ 	.short	0x0003
        /*0012*/ 	.short	0x0018
        /*0014*/ 	.byte	0x00, 0xf5, 0x21, 0x00


	//----- nvinfo : EIATTR_KPARAM_INFO
	.align		4
.L_69:
        /*0018*/ 	.byte	0x04, 0x17
        /*001a*/ 	.short	(.L_71 - .L_70)
.L_70:
        /*001c*/ 	.word	0x00000000
        /*0020*/ 	.short	0x0002
        /*0022*/ 	.short	0x0010
        /*0024*/ 	.byte	0x00, 0xf5, 0x21, 0x00


	//----- nvinfo : EIATTR_KPARAM_INFO
	.align		4
.L_71:
        /*0028*/ 	.byte	0x04, 0x17
        /*002a*/ 	.short	(.L_73 - .L_72)
.L_72:
        /*002c*/ 	.word	0x00000000
        /*0030*/ 	.short	0x0001
        /*0032*/ 	.short	0x0008
        /*0034*/ 	.byte	0x00, 0xf5, 0x21, 0x00


	//----- nvinfo : EIATTR_KPARAM_INFO
	.align		4
.L_73:
        /*0038*/ 	.byte	0x04, 0x17
        /*003a*/ 	.short	(.L_75 - .L_74)
.L_74:
        /*003c*/ 	.word	0x00000000
        /*0040*/ 	.short	0x0000
        /*0042*/ 	.short	0x0000
        /*0044*/ 	.byte	0x00, 0xf5, 0x21, 0x00


	//----- nvinfo : EIATTR_SPARSE_MMA_MASK
	.align		4
.L_75:
        /*0048*/ 	.byte	0x03, 0x50
        /*004a*/ 	.short	0x0000


	//----- nvinfo : EIATTR_MAXREG_COUNT
	.align		4
        /*004c*/ 	.byte	0x03, 0x1b
        /*004e*/ 	.short	0x00ff


	//----- nvinfo : EIATTR_MERCURY_ISA_VERSION
	.align		4
        /*0050*/ 	.byte	0x03, 0x5f
        /*0052*/ 	.short	0x0101


	//----- nvinfo : EIATTR_VRC_CTA_INIT_COUNT
	.align		4
        /*0054*/ 	.byte	0x02, 0x4a
	.zero		1
	.zero		1


	//----- nvinfo : EIATTR_EXIT_INSTR_OFFSETS
	.align		4
        /*0058*/ 	.byte	0x04, 0x1c
        /*005a*/ 	.short	(.L_77 - .L_76)


	//   ....[0]....
.L_76:
        /*005c*/ 	.word	0x00000060


	//   ....[1]....
        /*0060*/ 	.word	0x00000660


	//   ....[2]....
        /*0064*/ 	.word	0x00000690


	//----- nvinfo : EIATTR_CRS_STACK_SIZE
	.align		4
.L_77:
        /*0068*/ 	.byte	0x04, 0x1e
        /*006a*/ 	.short	(.L_79 - .L_78)
.L_78:
        /*006c*/ 	.word	0x00000000


	//----- nvinfo : EIATTR_CBANK_PARAM_SIZE
	.align		4
.L_79:
        /*0070*/ 	.byte	0x03, 0x19
        /*0072*/ 	.short	0x0020


	//----- nvinfo : EIATTR_PARAM_CBANK
	.align		4
        /*0074*/ 	.byte	0x04, 0x0a
        /*0076*/ 	.short	(.L_81 - .L_80)
	.align		4
.L_80:
        /*0078*/ 	.word	index@(.nv.constant0._Z19calcular_bmu_kernelPfS_PiS_)
        /*007c*/ 	.short	0x0380
        /*007e*/ 	.short	0x0020


	//----- nvinfo : EIATTR_SW_WAR
	.align		4
.L_81:
        /*0080*/ 	.byte	0x04, 0x36
        /*0082*/ 	.short	(.L_83 - .L_82)
.L_82:
        /*0084*/ 	.word	0x00000008
.L_83:


//--------------------- .nv.callgraph             --------------------------
	.section	.nv.callgraph,"",@"SHT_CUDA_CALLGRAPH"
	.align	4
	.sectionentsize	8
	.align		4
        /*0000*/ 	.word	0x00000000
	.align		4
        /*0004*/ 	.word	0xffffffff
	.align		4
        /*0008*/ 	.word	0x00000000
	.align		4
        /*000c*/ 	.word	0xfffffffe
	.align		4
        /*0010*/ 	.word	0x00000000
	.align		4
        /*0014*/ 	.word	0xfffffffd
	.align		4
        /*0018*/ 	.word	0x00000000
	.align		4
        /*001c*/ 	.word	0xfffffffc


//--------------------- .text._Z23actualizar_pesos_kernelPfS_iiff --------------------------
	.section	.text._Z23actualizar_pesos_kernelPfS_iiff,"ax",@progbits
	.align	128
        .global         _Z23actualizar_pesos_kernelPfS_iiff
        .type           _Z23actualizar_pesos_kernelPfS_iiff,@function
        .size           _Z23actualizar_pesos_kernelPfS_iiff,(.L_x_35 - _Z23actualizar_pesos_kernelPfS_iiff)
        .other          _Z23actualizar_pesos_kernelPfS_iiff,@"STO_CUDA_ENTRY STV_DEFAULT"
_Z23actualizar_pesos_kernelPfS_iiff:
.text._Z23actualizar_pesos_kernelPfS_iiff:
[----:B------:R-:W-:Y:S01]  /*0000*/  LDC R1, c[0x0][0x37c] ;  /* 0x0000df00ff017b82 */ /* 0x000fe20000000800 */
[----:B------:R-:W0:Y:S01]  /*0010*/  S2R R0, SR_CTAID.X ;  /* 0x0000000000007919 */ /* 0x000e220000002500 */
[----:B------:R-:W0:Y:S01]  /*0020*/  LDCU UR4, c[0x0][0x390] ;  /* 0x00007200ff0477ac */ /* 0x000e220008000800 */
[----:B------:R-:W-:Y:S01]  /*0030*/  BSSY.RECONVERGENT B0, `(.L_x_0) ;  /* 0x0000007000007945 */ /* 0x000fe20003800200 */
[----:B0-----:R-:W-:-:S04]  /*0040*/  VIADD R4, R0, -UR4 ;  /* 0x8000000400047c36 */ /* 0x001fc80008000000 */
[----:B------:R-:W0:Y:S02]  /*0050*/  I2F.F64 R2, R4 ;  /* 0x0000000400027312 */ /* 0x000e240000201c00 */
[----:B0-----:R-:W-:-:S10]  /*0060*/  DADD R2, -RZ, |R2| ;  /* 0x00000000ff027229 */ /* 0x001fd40000000502 */
[----:B------:R-:W-:Y:S01]  /*0070*/  IMAD.MOV.U32 R14, RZ, RZ, R2 ;  /* 0x000000ffff0e7224 */ /* 0x000fe200078e0002 */
[----:B------:R-:W-:-:S07]  /*0080*/  MOV R2, 0xa0 ;  /* 0x000000a000027802 */ /* 0x000fce0000000f00 */
[----:B------:R-:W-:Y:S05]  /*0090*/  CALL.REL.NOINC `($_Z23actualizar_pesos_kernelPfS_iiff$__internal_accurate_pow) ;  /* 0x0000001400107944 */ /* 0x000fea0003c00000 */
[----:B------:R-:W-:Y:S05]  /*00a0*/  BSYNC.RECONVERGENT B0 ;  /* 0x0000000000007941 */ /* 0x000fea0003800200 */
.L_x_0:
[----:B------:R-:W0:Y:S01]  /*00b0*/  S2R R27, SR_TID.X ;  /* 0x00000000001b7919 */ /* 0x000e220000002100 */
[----:B------:R-:W0:Y:S01]  /*00c0*/  LDCU UR4, c[0x0][0x394] ;  /* 0x00007280ff0477ac */ /* 0x000e220008000800 */
[C---:B------:R-:W-:Y:S01]  /*00d0*/  ISETP.NE.AND P0, PT, R4.reuse, RZ, PT ;  /* 0x000000ff0400720c */ /* 0x040fe20003f05270 */
[----:B------:R-:W-:Y:S01]  /*00e0*/  BSSY.RECONVERGENT B0, `(.L_x_1) ;  /* 0x000000e000007945 */ /* 0x000fe20003800200 */
[----:B------:R-:W-:Y:S02]  /*00f0*/  ISETP.NE.AND P1, PT, R4, 0x1, PT ;  /* 0x000000010400780c */ /* 0x000fe40003f25270 */
[----:B0-----:R-:W-:-:S04]  /*0100*/  IADD3 R26, PT, PT, R27, -UR4, RZ ;  /* 0x800000041b1a7c10 */ /* 0x001fc8000fffe0ff */
[----:B------:R-:W0:Y:S02]  /*0110*/  I2F.F64 R2, R26 ;  /* 0x0000001a00027312 */ /* 0x000e240000201c00 */
[----:B0-----:R-:W-:Y:S01]  /*0120*/  DADD R6, -RZ, |R2| ;  /* 0x00000000ff067229 */ /* 0x001fe20000000502 */
[----:B------:R-:W-:Y:S02]  /*0130*/  IMAD.MOV.U32 R2, RZ, RZ, R8 ;  /* 0x000000ffff027224 */ /* 0x000fe400078e0008 */
[----:B------:R-:W-:Y:S01]  /*0140*/  IMAD.MOV.U32 R3, RZ, RZ, R9 ;  /* 0x000000ffff037224 */ /* 0x000fe200078e0009 */
[----:B------:R-:W-:-:S06]  /*0150*/  @!P0 CS2R R2, SRZ ;  /* 0x0000000000028805 */ /* 0x000fcc000001ff00 */
[----:B------:R-:W-:Y:S02]  /*0160*/  MOV R14, R6 ;  /* 0x00000006000e7202 */ /* 0x000fe40000000f00 */
[----:B------:R-:W-:Y:S02]  /*0170*/  FSEL R4, R2, RZ, P1 ;  /* 0x000000ff02047208 */ /* 0x000fe40000800000 */
[----:B------:R-:W-:Y:S01]  /*0180*/  FSEL R5, R3, 1.875, P1 ;  /* 0x3ff0000003057808 */ /* 0x000fe20000800000 */
[----:B------:R-:W-:Y:S01]  /*0190*/  IMAD.MOV.U32 R3, RZ, RZ, R7 ;  /* 0x000000ffff037224 */ /* 0x000fe200078e0007 */
[----:B------:R-:W-:-:S07]  /*01a0*/  MOV R2, 0x1c0 ;  /* 0x000001c000027802 */ /* 0x000fce0000000f00 */
[----:B------:R-:W-:Y:S05]  /*01b0*/  CALL.REL.NOINC `($_Z23actualizar_pesos_kernelPfS_iiff$__internal_accurate_pow) ;  /* 0x0000001000c87944 */ /* 0x000fea0003c00000 */
[----:B------:R-:W-:Y:S05]  /*01c0*/  BSYNC.RECONVERGENT B0 ;  /* 0x0000000000007941 */ /* 0x000fea0003800200 */
.L_x_1:
[C---:B------:R-:W-:Y:S01]  /*01d0*/  ISETP.NE.AND P0, PT, R26.reuse, RZ, PT ;  /* 0x000000ff1a00720c */ /* 0x040fe20003f05270 */
[----:B------:R-:W-:Y:S01]  /*01e0*/  IMAD.MOV.U32 R2, RZ, RZ, R8 ;  /* 0x000000ffff027224 */ /* 0x000fe200078e0008 */
[----:B------:R-:W-:Y:S01]  /*01f0*/  MOV R3, R9 ;  /* 0x0000000900037202 */ /* 0x000fe20000000f00 */
[----:B------:R-:W-:Y:S01]  /*0200*/  IMAD.MOV.U32 R8, RZ, RZ, 0x0 ;  /* 0x00000000ff087424 */ /* 0x000fe200078e00ff */
[----:B------:R-:W-:Y:S01]  /*0210*/  ISETP.NE.AND P1, PT, R26, 0x1, PT ;  /* 0x000000011a00780c */ /* 0x000fe20003f25270 */
[----:B------:R-:W-:Y:S01]  /*0220*/  BSSY.RECONVERGENT B0, `(.L_x_2) ;  /* 0x0000018000007945 */ /* 0x000fe20003800200 */
[----:B------:R-:W-:-:S07]  /*0230*/  MOV R9, 0x3fd80000 ;  /* 0x3fd8000000097802 */ /* 0x000fce0000000f00 */
[----:B------:R-:W-:-:S06]  /*0240*/  @!P0 CS2R R2, SRZ ;  /* 0x0000000000028805 */ /* 0x000fcc000001ff00 */
[----:B------:R-:W-:Y:S02]  /*0250*/  FSEL R6, R2, RZ, P1 ;  /* 0x000000ff02067208 */ /* 0x000fe40000800000 */
[----:B------:R-:W-:-:S06]  /*0260*/  FSEL R7, R3, 1.875, P1 ;  /* 0x3ff0000003077808 */ /* 0x000fcc0000800000 */
[----:B------:R-:W-:-:S06]  /*0270*/  DADD R6, R4, R6 ;  /* 0x0000000004067229 */ /* 0x000fcc0000000006 */
[----:B------:R-:W0:Y:S04]  /*0280*/  MUFU.RSQ64H R5, R7 ;  /* 0x0000000700057308 */ /* 0x000e280000001c00 */
[----:B------:R-:W-:-:S05]  /*0290*/  VIADD R4, R7, 0xfcb00000 ;  /* 0xfcb0000007047836 */ /* 0x000fca0000000000 */
[----:B------:R-:W-:Y:S01]  /*02a0*/  ISETP.GE.U32.AND P0, PT, R4, 0x7ca00000, PT ;  /* 0x7ca000000400780c */ /* 0x000fe20003f06070 */
[----:B0-----:R-:W-:-:S08]  /*02b0*/  DMUL R2, R4, R4 ;  /* 0x0000000404027228 */ /* 0x001fd00000000000 */
[----:B------:R-:W-:-:S08]  /*02c0*/  DFMA R2, R6, -R2, 1 ;  /* 0x3ff000000602742b */ /* 0x000fd00000000802 */
[----:B------:R-:W-:Y:S02]  /*02d0*/  DFMA R8, R2, R8, 0.5 ;  /* 0x3fe000000208742b */ /* 0x000fe40000000008 */
[----:B------:R-:W-:-:S08]  /*02e0*/  DMUL R2, R4, R2 ;  /* 0x0000000204027228 */ /* 0x000fd00000000000 */
[----:B------:R-:W-:-:S08]  /*02f0*/  DFMA R10, R8, R2, R4 ;  /* 0x00000002080a722b */ /* 0x000fd00000000004 */
[----:B------:R-:W-:Y:S02]  /*0300*/  DMUL R12, R6, R10 ;  /* 0x0000000a060c7228 */ /* 0x000fe40000000000 */
[----:B------:R-:W-:Y:S02]  /*0310*/  VIADD R9, R11, 0xfff00000 ;  /* 0xfff000000b097836 */ /* 0x000fe40000000000 */
[----:B------:R-:W-:-:S04]  /*0320*/  IMAD.MOV.U32 R8, RZ, RZ, R10 ;  /* 0x000000ffff087224 */ /* 0x000fc800078e000a */
[----:B------:R-:W-:-:S08]  /*0330*/  DFMA R14, R12, -R12, R6 ;  /* 0x8000000c0c0e722b */ /* 0x000fd00000000006 */
[----:B------:R-:W-:Y:S01]  /*0340*/  DFMA R2, R14, R8, R12 ;  /* 0x000000080e02722b */ /* 0x000fe2000000000c */
[----:B------:R-:W-:Y:S10]  /*0350*/  @!P0 BRA `(.L_x_3) ;  /* 0x0000000000108947 */ /* 0x000ff40003800000 */
[----:B------:R-:W-:-:S07]  /*0360*/  MOV R2, 0x380 ;  /* 0x0000038000027802 */ /* 0x000fce0000000f00 */
[----:B------:R-:W-:Y:S05]  /*0370*/  CALL.REL.NOINC `($__internal_0_$__cuda_sm20_dsqrt_rn_f64_mediumpath_v1) ;  /* 0x0000000800107944 */ /* 0x000fea0003c00000 */
[----:B------:R-:W-:Y:S01]  /*0380*/  MOV R2, R4 ;  /* 0x0000000400027202 */ /* 0x000fe20000000f00 */
[----:B------:R-:W-:-:S07]  /*0390*/  IMAD.MOV.U32 R3, RZ, RZ, R5 ;  /* 0x000000ffff037224 */ /* 0x000fce00078e0005 */
.L_x_3:
[----:B------:R-:W-:Y:S05]  /*03a0*/  BSYNC.RECONVERGENT B0 ;  /* 0x0000000000007941 */ /* 0x000fea0003800200 */
.L_x_2:
[----:B------:R-:W0:Y:S01]  /*03b0*/  LDC R5, c[0x0][0x39c] ;  /* 0x0000e700ff057b82 */ /* 0x000e220000000800 */
[----:B------:R-:W0:Y:S02]  /*03c0*/  F2F.F32.F64 R6, R2 ;  /* 0x0000000200067310 */ /* 0x000e240000301000 */
[----:B0-----:R-:W-:-:S13]  /*03d0*/  FSETP.GTU.AND P0, PT, R6, R5, PT ;  /* 0x000000050600720b */ /* 0x001fda0003f0c000 */
[----:B------:R-:W-:Y:S05]  /*03e0*/  @P0 EXIT ;  /* 0x000000000000094d */ /* 0x000fea0003800000 */
[----:B------:R-:W-:Y:S01]  /*03f0*/  FADD R2, R5, R5 ;  /* 0x0000000505027221 */ /* 0x000fe20000000000 */
[----:B------:R-:W0:Y:S01]  /*0400*/  LDCU.64 UR4, c[0x0][0x358] ;  /* 0x00006b00ff0477ac */ /* 0x000e220008000a00 */
[----:B------:R-:W-:Y:S02]  /*0410*/  BSSY.RECONVERGENT B0, `(.L_x_4) ;  /* 0x000000e000007945 */ /* 0x000fe40003800200 */
[----:B------:R-:W-:Y:S01]  /*0420*/  FMUL R3, R2, R5 ;  /* 0x0000000502037220 */ /* 0x000fe20000400000 */
[----:B------:R-:W-:-:S03]  /*0430*/  FMUL R2, R6, -R6 ;  /* 0x8000000606027220 */ /* 0x000fc60000400000 */
[----:B------:R-:W1:Y:S08]  /*0440*/  MUFU.RCP R4, R3 ;  /* 0x0000000300047308 */ /* 0x000e700000001000 */
[----:B------:R-:W2:Y:S01]  /*0450*/  FCHK P0, R2, R3 ;  /* 0x0000000302007302 */ /* 0x000ea20000000000 */
[----:B-1----:R-:W-:-:S04]  /*0460*/  FFMA R5, -R3, R4, 1 ;  /* 0x3f80000003057423 */ /* 0x002fc80000000104 */
[----:B------:R-:W-:-:S04]  /*0470*/  FFMA R5, R4, R5, R4 ;  /* 0x0000000504057223 */ /* 0x000fc80000000004 */
[----:B------:R-:W-:-:S04]  /*0480*/  FFMA R4, R2, R5, RZ ;  /* 0x0000000502047223 */ /* 0x000fc800000000ff */
[----:B------:R-:W-:-:S04]  /*0490*/  FFMA R6, -R3, R4, R2 ;  /* 0x0000000403067223 */ /* 0x000fc80000000102 */
[----:B------:R-:W-:Y:S01]  /*04a0*/  FFMA R6, R5, R6, R4 ;  /* 0x0000000605067223 */ /* 0x000fe20000000004 */
[----:B0-2---:R-:W-:Y:S06]  /*04b0*/  @!P0 BRA `(.L_x_5) ;  /* 0x00000000000c8947 */ /* 0x005fec0003800000 */
[----:B------:R-:W-:-:S07]  /*04c0*/  MOV R4, 0x4e0 ;  /* 0x000004e000047802 */ /* 0x000fce0000000f00 */
[----:B------:R-:W-:Y:S05]  /*04d0*/  CALL.REL.NOINC `($__internal_1_$__cuda_sm3x_div_rn_noftz_f32_slowpath) ;  /* 0x0000000800607944 */ /* 0x000fea0003c00000 */
[----:B------:R-:W-:-:S07]  /*04e0*/  IMAD.MOV.U32 R6, RZ, RZ, R2 ;  /* 0x000000ffff067224 */ /* 0x000fce00078e0002 */
.L_x_5:
[----:B------:R-:W-:Y:S05]  /*04f0*/  BSYNC.RECONVERGENT B0 ;  /* 0x0000000000007941 */ /* 0x000fea0003800200 */
.L_x_4:
[----:B------:R-:W0:Y:S01]  /*0500*/  LDC.64 R4, c[0x0][0x388] ;  /* 0x0000e200ff047b82 */ /* 0x000e220000000a00 */
[----:B------:R-:W-:Y:S01]  /*0510*/  IMAD R0, R0, 0x64, R27 ;  /* 0x0000006400007824 */ /* 0x000fe200078e021b */
[----:B------:R-:W1:Y:S03]  /*0520*/  LDCU UR6, c[0x0][0x398] ;  /* 0x00007300ff0677ac */ /* 0x000e660008000800 */
[----:B------:R-:W-:-:S03]  /*0530*/  IMAD R7, R0, 0x12, RZ ;  /* 0x0000001200077824 */ /* 0x000fc600078e02ff */
[----:B------:R-:W2:Y:S01]  /*0540*/  LDC.64 R2, c[0x0][0x380] ;  /* 0x0000e000ff027b82 */ /* 0x000ea20000000a00 */
[----:B0-----:R-:W-:-:S05]  /*0550*/  IMAD.WIDE.U32 R4, R7, 0x4, R4 ;  /* 0x0000000407047825 */ /* 0x001fca00078e0004 */
[----:B------:R-:W3:Y:S04]  /*0560*/  LDG.E R9, desc[UR4][R4.64] ;  /* 0x0000000404097981 */ /* 0x000ee8000c1e1900 */
[----:B--2---:R-:W3:Y:S01]  /*0570*/  LDG.E R8, desc[UR4][R2.64] ;  /* 0x0000000402087981 */ /* 0x004ee2000c1e1900 */
[----:B------:R-:W-:Y:S02]  /*0580*/  HFMA2 R7, -RZ, RZ, 0.96630859375, -0.0022525787353515625 ;  /* 0x3bbb989dff077431 */ /* 0x000fe400000001ff */
[----:B------:R-:W-:Y:S01]  /*0590*/  IMAD.MOV.U32 R11, RZ, RZ, 0x437c0000 ;  /* 0x437c0000ff0b7424 */ /* 0x000fe200078e00ff */
[----:B------:R-:W2:Y:S02]  /*05a0*/  LDG.E R13, desc[UR4][R4.64+0xc] ;  /* 0x00000c04040d7981 */ /* 0x000ea4000c1e1900 */
[----:B------:R-:W-:-:S04]  /*05b0*/  FFMA.SAT R0, R6, R7, 0.5 ;  /* 0x3f00000006007423 */ /* 0x000fc80000002007 */
[----:B------:R-:W-:Y:S02]  /*05c0*/  FFMA.RM R0, R0, R11, 12582913 ;  /* 0x4b40000100007423 */ /* 0x000fe4000000400b */
[----:B------:R-:W4:Y:S02]  /*05d0*/  LDG.E R11, desc[UR4][R4.64+0x4] ;  /* 0x00000404040b7981 */ /* 0x000f24000c1e1900 */
[----:B------:R-:W-:-:S04]  /*05e0*/  FADD R7, R0, -12583039 ;  /* 0xcb40007f00077421 */ /* 0x000fc80000000000 */
[----:B------:R-:W-:-:S04]  /*05f0*/  FFMA R7, R6, 1.4426950216293334961, -R7 ;  /* 0x3fb8aa3b06077823 */ /* 0x000fc80000000807 */
[----:B------:R-:W-:-:S06]  /*0600*/  FFMA R7, R6, 1.925963033500011079e-08, R7 ;  /* 0x32a5706006077823 */ /* 0x000fcc0000000007 */
[----:B------:R-:W0:Y:S01]  /*0610*/  MUFU.EX2 R7, R7 ;  /* 0x0000000700077308 */ /* 0x000e220000000800 */
[----:B------:R-:W-:-:S04]  /*0620*/  IMAD.SHL.U32 R0, R0, 0x800000, RZ ;  /* 0x0080000000007824 */ /* 0x000fc800078e00ff */
[----:B0-----:R-:W-:Y:S02]  /*0630*/  FMUL R0, R0, R7 ;  /* 0x0000000700007220 */ /* 0x001fe40000400000 */
[----:B------:R-:W5:Y:S02]  /*0640*/  LDG.E R7, desc[UR4][R4.64+0x8] ;  /* 0x0000080404077981 */ /* 0x000f64000c1e1900 */
[----:B-1----:R-:W-:Y:S01]  /*0650*/  FMUL R0, R0, UR6 ;  /* 0x0000000600007c20 */ /* 0x002fe20008400000 */
[----:B---3--:R-:W-:-:S04]  /*0660*/  FADD R8, R8, -R9 ;  /* 0x8000000908087221 */ /* 0x008fc80000000000 */
[----:B------:R-:W-:-:S05]  /*0670*/  FFMA R9, R0, R8, R9 ;  /* 0x0000000800097223 */ /* 0x000fca0000000009 */
[----:B------:R0:W-:Y:S04]  /*0680*/  STG.E desc[UR4][R4.64], R9 ;  /* 0x0000000904007986 */ /* 0x0001e8000c101904 */
[----:B------:R-:W4:Y:S04]  /*0690*/  LDG.E R6, desc[UR4][R2.64+0x4] ;  /* 0x0000040402067981 */ /* 0x000f28000c1e1900 */
[----:B0-----:R-:W3:Y:S01]  /*06a0*/  LDG.E R9, desc[UR4][R4.64+0x10] ;  /* 0x0000100404097981 */ /* 0x001ee2000c1e1900 */
[----:B----4-:R-:W-:-:S04]  /*06b0*/  FADD R6, R6, -R11 ;  /* 0x8000000b06067221 */ /* 0x010fc80000000000 */
[----:B------:R-:W-:-:S05]  /*06c0*/  FFMA R11, R0, R6, R11 ;  /* 0x00000006000b7223 */ /* 0x000fca000000000b */
[----:B------:R0:W-:Y:S04]  /*06d0*/  STG.E desc[UR4][R4.64+0x4], R11 ;  /* 0x0000040b04007986 */ /* 0x0001e8000c101904 */
[----:B------:R-:W5:Y:S04]  /*06e0*/  LDG.E R6, desc[UR4][R2.64+0x8] ;  /* 0x0000080402067981 */ /* 0x000f68000c1e1900 */
[----:B0-----:R-:W4:Y:S01]  /*06f0*/  LDG.E R11, desc[UR4][R4.64+0x14] ;  /* 0x00001404040b7981 */ /* 0x001f22000c1e1900 */
[----:B-----5:R-:W-:-:S04]  /*0700*/  FADD R6, R6, -R7 ;  /* 0x8000000706067221 */ /* 0x020fc80000000000 */
[----:B------:R-:W-:-:S05]  /*0710*/  FFMA R7, R0, R6, R7 ;  /* 0x0000000600077223 */ /* 0x000fca0000000007 */
[----:B------:R0:W-:Y:S04]  /*0720*/  STG.E desc[UR4][R4.64+0x8], R7 ;  /* 0x0000080704007986 */ /* 0x0001e8000c101904 */
[----:B------:R-:W2:Y:S04]  /*0730*/  LDG.E R6, desc[UR4][R2.64+0xc] ;  /* 0x00000c0402067981 */ /* 0x000ea8000c1e1900 */
[----:B0-----:R-:W5:Y:S01]  /*0740*/  LDG.E R7, desc[UR4][R4.64+0x18] ;  /* 0x0000180404077981 */ /* 0x001f62000c1e1900 */
[----:B--2---:R-:W-:-:S04]  /*0750*/  FADD R6, R6, -R13 ;  /* 0x8000000d06067221 */ /* 0x004fc80000000000 */
[----:B------:R-:W-:-:S05]  /*0760*/  FFMA R13, R0, R6, R13 ;  /* 0x00000006000d7223 */ /* 0x000fca000000000d */
[----:B------:R0:W-:Y:S04]  /*0770*/  STG.E desc[UR4][R4.64+0xc], R13 ;  /* 0x00000c0d04007986 */ /* 0x0001e8000c101904 */
[----:B------:R-:W3:Y:S04]  /*0780*/  LDG.E R6, desc[UR4][R2.64+0x10] ;  /* 0x0000100402067981 */ /* 0x000ee8000c1e1900 */
[----:B0-----:R-:W2:Y:S01]  /*0790*/  LDG.E R13, desc[UR4][R4.64+0x1c] ;  /* 0x00001c04040d7981 */ /* 0x001ea2000c1e1900 */
        /* <DEDUP_REMOVED lines=52> */
[----:B------:R-:W-:Y:S04]  /*0ae0*/  STG.E desc[UR4][R4.64+0x38], R7 ;  /* 0x0000380704007986 */ /* 0x000fe8000c101904 */
[----:B------:R-:W2:Y:S02]  /*0af0*/  LDG.E R6, desc[UR4][R2.64+0x3c] ;  /* 0x00003c0402067981 */ /* 0x000ea4000c1e1900 */
[----:B--2---:R-:W-:-:S04]  /*0b00*/  FADD R6, R6, -R13 ;  /* 0x8000000d06067221 */ /* 0x004fc80000000000 */
[----:B------:R-:W-:-:S05]  /*0b10*/  FFMA R13, R0, R6, R13 ;  /* 0x00000006000d7223 */ /* 0x000fca000000000d */
[----:B------:R-:W-:Y:S04]  /*0b20*/  STG.E desc[UR4][R4.64+0x3c], R13 ;  /* 0x00003c0d04007986 */ /* 0x000fe8000c101904 */
[----:B------:R-:W3:Y:S02]  /*0b30*/  LDG.E R6, desc[UR4][R2.64+0x40] ;  /* 0x0000400402067981 */ /* 0x000ee4000c1e1900 */
[----:B---3--:R-:W-:-:S04]  /*0b40*/  FADD R6, R6, -R9 ;  /* 0x8000000906067221 */ /* 0x008fc80000000000 */
[----:B------:R-:W-:-:S05]  /*0b50*/  FFMA R9, R0, R6, R9 ;  /* 0x0000000600097223 */ /* 0x000fca0000000009 */
[----:B------:R-:W-:Y:S04]  /*0b60*/  STG.E desc[UR4][R4.64+0x40], R9 ;  /* 0x0000400904007986 */ /* 0x000fe8000c101904 */
[----:B------:R-:W4:Y:S02]  /*0b70*/  LDG.E R6, desc[UR4][R2.64+0x44] ;  /* 0x0000440402067981 */ /* 0x000f24000c1e1900 */
[----:B----4-:R-:W-:-:S04]  /*0b80*/  FADD R6, R6, -R11 ;  /* 0x8000000b06067221 */ /* 0x010fc80000000000 */
[----:B------:R-:W-:-:S05]  /*0b90*/  FFMA R11, R0, R6, R11 ;  /* 0x00000006000b7223 */ /* 0x000fca000000000b */
[----:B------:R-:W-:Y:S01]  /*0ba0*/  STG.E desc[UR4][R4.64+0x44], R11 ;  /* 0x0000440b04007986 */ /* 0x000fe2000c101904 */
[----:B------:R-:W-:Y:S05]  /*0bb0*/  EXIT ;  /* 0x000000000000794d */ /* 0x000fea0003800000 */
        .weak           $__internal_0_$__cuda_sm20_dsqrt_rn_f64_mediumpath_v1
        .type           $__internal_0_$__cuda_sm20_dsqrt_rn_f64_mediumpath_v1,@function
        .size           $__internal_0_$__cuda_sm20_dsqrt_rn_f64_mediumpath_v1,($__internal_1_$__cuda_sm3x_div_rn_noftz_f32_slowpath - $__internal_0_$__cuda_sm20_dsqrt_rn_f64_mediumpath_v1)
$__internal_0_$__cuda_sm20_dsqrt_rn_f64_mediumpath_v1:
[----:B------:R-:W-:Y:S01]  /*0bc0*/  ISETP.GE.U32.AND P0, PT, R4, -0x3400000, PT ;  /* 0xfcc000000400780c */ /* 0x000fe20003f06070 */
[----:B------:R-:W-:Y:S01]  /*0bd0*/  BSSY.RECONVERGENT B1, `(.L_x_6) ;  /* 0x0000026000017945 */ /* 0x000fe20003800200 */
[----:B------:R-:W-:Y:S01]  /*0be0*/  MOV R8, R10 ;  /* 0x0000000a00087202 */ /* 0x000fe20000000f00 */
[----:B------:R-:W-:Y:S02]  /*0bf0*/  IMAD.MOV.U32 R4, RZ, RZ, R14 ;  /* 0x000000ffff047224 */ /* 0x000fe400078e000e */
[----:B------:R-:W-:-:S08]  /*0c00*/  IMAD.MOV.U32 R5, RZ, RZ, R15 ;  /* 0x000000ffff057224 */ /* 0x000fd000078e000f */
[----:B------:R-:W-:Y:S05]  /*0c10*/  @!P0 BRA `(.L_x_7) ;  /* 0x0000000000208947 */ /* 0x000fea0003800000 */
[----:B------:R-:W-:-:S10]  /*0c20*/  DFMA.RM R4, R4, R8, R12 ;  /* 0x000000080404722b */ /* 0x000fd4000000400c */
[----:B------:R-:W-:-:S04]  /*0c30*/  IADD3 R8, P0, PT, R4, 0x1, RZ ;  /* 0x0000000104087810 */ /* 0x000fc80007f1e0ff */
[----:B------:R-:W-:-:S06]  /*0c40*/  IADD3.X R9, PT, PT, RZ, R5, RZ, P0, !PT ;  /* 0x00000005ff097210 */ /* 0x000fcc00007fe4ff */
[----:B------:R-:W-:-:S08]  /*0c50*/  DFMA.RP R6, -R4, R8, R6 ;  /* 0x000000080406722b */ /* 0x000fd00000008106 */
[----:B------:R-:W-:-:S06]  /*0c60*/  DSETP.GT.AND P0, PT, R6, RZ, PT ;  /* 0x000000ff0600722a */ /* 0x000fcc0003f04000 */
[----:B------:R-:W-:Y:S02]  /*0c70*/  FSEL R4, R8, R4, P0 ;  /* 0x0000000408047208 */ /* 0x000fe40000000000 */
[----:B------:R-:W-:Y:S01]  /*0c80*/  FSEL R5, R9, R5, P0 ;  /* 0x0000000509057208 */ /* 0x000fe20000000000 */
[----:B------:R-:W-:Y:S06]  /*0c90*/  BRA `(.L_x_8) ;  /* 0x0000000000647947 */ /* 0x000fec0003800000 */
.L_x_7:
[----:B------:R-:W-:-:S14]  /*0ca0*/  DSETP.NE.AND P0, PT, R6, RZ, PT ;  /* 0x000000ff0600722a */ /* 0x000fdc0003f05000 */
[----:B------:R-:W-:Y:S05]  /*0cb0*/  @!P0 BRA `(.L_x_9) ;  /* 0x0000000000588947 */ /* 0x000fea0003800000 */
[----:B------:R-:W-:-:S13]  /*0cc0*/  ISETP.GE.AND P0, PT, R7, RZ, PT ;  /* 0x000000ff0700720c */ /* 0x000fda0003f06270 */
[----:B------:R-:W-:Y:S02]  /*0cd0*/  @!P0 IMAD.MOV.U32 R4, RZ, RZ, 0x0 ;  /* 0x00000000ff048424 */ /* 0x000fe400078e00ff */
[----:B------:R-:W-:Y:S01]  /*0ce0*/  @!P0 IMAD.MOV.U32 R5, RZ, RZ, -0x80000 ;  /* 0xfff80000ff058424 */ /* 0x000fe200078e00ff */
[----:B------:R-:W-:Y:S06]  /*0cf0*/  @!P0 BRA `(.L_x_8) ;  /* 0x00000000004c8947 */ /* 0x000fec0003800000 */
[----:B------:R-:W-:-:S13]  /*0d00*/  ISETP.GT.AND P0, PT, R7, 0x7fefffff, PT ;  /* 0x7fefffff0700780c */ /* 0x000fda0003f04270 */
[----:B------:R-:W-:Y:S05]  /*0d10*/  @P0 BRA `(.L_x_9) ;  /* 0x0000000000400947 */ /* 0x000fea0003800000 */
[----:B------:R-:W-:Y:S01]  /*0d20*/  DMUL R4, R6, 8.11296384146066816958e+31 ;  /* 0x4690000006047828 */ /* 0x000fe20000000000 */
[----:B------:R-:W-:Y:S01]  /*0d30*/  IMAD.MOV.U32 R10, RZ, RZ, 0x0 ;  /* 0x00000000ff0a7424 */ /* 0x000fe200078e00ff */
[----:B------:R-:W-:Y:S01]  /*0d40*/  MOV R6, RZ ;  /* 0x000000ff00067202 */ /* 0x000fe20000000f00 */
[----:B------:R-:W-:-:S03]  /*0d50*/  IMAD.MOV.U32 R11, RZ, RZ, 0x3fd80000 ;  /* 0x3fd80000ff0b7424 */ /* 0x000fc600078e00ff */
[----:B------:R-:W0:Y:S02]  /*0d60*/  MUFU.RSQ64H R7, R5 ;  /* 0x0000000500077308 */ /* 0x000e240000001c00 */
[----:B0-----:R-:W-:-:S08]  /*0d70*/  DMUL R8, R6, R6 ;  /* 0x0000000606087228 */ /* 0x001fd00000000000 */
[----:B------:R-:W-:-:S08]  /*0d80*/  DFMA R8, R4, -R8, 1 ;  /* 0x3ff000000408742b */ /* 0x000fd00000000808 */
[----:B------:R-:W-:Y:S02]  /*0d90*/  DFMA R10, R8, R10, 0.5 ;  /* 0x3fe00000080a742b */ /* 0x000fe4000000000a */
[----:B------:R-:W-:-:S08]  /*0da0*/  DMUL R8, R6, R8 ;  /* 0x0000000806087228 */ /* 0x000fd00000000000 */
[----:B------:R-:W-:-:S08]  /*0db0*/  DFMA R8, R10, R8, R6 ;  /* 0x000000080a08722b */ /* 0x000fd00000000006 */
[----:B------:R-:W-:Y:S02]  /*0dc0*/  DMUL R6, R4, R8 ;  /* 0x0000000804067228 */ /* 0x000fe40000000000 */
[----:B------:R-:W-:-:S06]  /*0dd0*/  IADD3 R9, PT, PT, R9, -0x100000, RZ ;  /* 0xfff0000009097810 */ /* 0x000fcc0007ffe0ff */
[----:B------:R-:W-:-:S08]  /*0de0*/  DFMA R10, R6, -R6, R4 ;  /* 0x80000006060a722b */ /* 0x000fd00000000004 */
[----:B------:R-:W-:-:S10]  /*0df0*/  DFMA R4, R8, R10, R6 ;  /* 0x0000000a0804722b */ /* 0x000fd40000000006 */
[----:B------:R-:W-:Y:S01]  /*0e00*/  VIADD R5, R5, 0xfcb00000 ;  /* 0xfcb0000005057836 */ /* 0x000fe20000000000 */
[----:B------:R-:W-:Y:S06]  /*0e10*/  BRA `(.L_x_8) ;  /* 0x0000000000047947 */ /* 0x000fec0003800000 */
.L_x_9:
[----:B------:R-:W-:-:S11]  /*0e20*/  DADD R4, R6, R6 ;  /* 0x0000000006047229 */ /* 0x000fd60000000006 */
.L_x_8:
[----:B------:R-:W-:Y:S05]  /*0e30*/  BSYNC.RECONVERGENT B1 ;  /* 0x0000000000017941 */ /* 0x000fea0003800200 */
.L_x_6:
[----:B------:R-:W-:-:S04]  /*0e40*/  IMAD.MOV.U32 R3, RZ, RZ, 0x0 ;  /* 0x00000000ff037424 */ /* 0x000fc800078e00ff */
[----:B------:R-:W-:Y:S05]  /*0e50*/  RET.REL.NODEC R2 `(_Z23actualizar_pesos_kernelPfS_iiff) ;  /* 0xfffffff002687950 */ /* 0x000fea0003c3ffff */
        .weak           $__internal_1_$__cuda_sm3x_div_rn_noftz_f32_slowpath
        .type           $__internal_1_$__cuda_sm3x_div_rn_noftz_f32_slowpath,@function
        .size           $__internal_1_$__cuda_sm3x_div_rn_noftz_f32_slowpath,($_Z23actualizar_pesos_kernelPfS_iiff$__internal_accurate_pow - $__internal_1_$__cuda_sm3x_div_rn_noftz_f32_slowpath)
$__internal_1_$__cuda_sm3x_div_rn_noftz_f32_slowpath:
[----:B------:R-:W-:Y:S01]  /*0e60*/  SHF.R.U32.HI R6, RZ, 0x17, R3 ;  /* 0x00000017ff067819 */ /* 0x000fe20000011603 */
[----:B------:R-:W-:Y:S01]  /*0e70*/  BSSY.RECONVERGENT B1, `(.L_x_10) ;  /* 0x0000064000017945 */ /* 0x000fe20003800200 */
[--C-:B------:R-:W-:Y:S02]  /*0e80*/  SHF.R.U32.HI R5, RZ, 0x17, R2.reuse ;  /* 0x00000017ff057819 */ /* 0x100fe40000011602 */
[----:B------:R-:W-:Y:S02]  /*0e90*/  LOP3.LUT R6, R6, 0xff, RZ, 0xc0, !PT ;  /* 0x000000ff06067812 */ /* 0x000fe400078ec0ff */
[----:B------:R-:W-:Y:S01]  /*0ea0*/  LOP3.LUT R10, R5, 0xff, RZ, 0xc0, !PT ;  /* 0x000000ff050a7812 */ /* 0x000fe200078ec0ff */
[----:B------:R-:W-:Y:S01]  /*0eb0*/  IMAD.MOV.U32 R5, RZ, RZ, R2 ;  /* 0x000000ffff057224 */ /* 0x000fe200078e0002 */
[----:B------:R-:W-:Y:S02]  /*0ec0*/  IADD3 R9, PT, PT, R6, -0x1, RZ ;  /* 0xffffffff06097810 */ /* 0x000fe40007ffe0ff */
[----:B------:R-:W-:Y:S01]  /*0ed0*/  MOV R8, R3 ;  /* 0x0000000300087202 */ /* 0x000fe20000000f00 */
[----:B------:R-:W-:Y:S01]  /*0ee0*/  VIADD R11, R10, 0xffffffff ;  /* 0xffffffff0a0b7836 */ /* 0x000fe20000000000 */
[----:B------:R-:W-:-:S04]  /*0ef0*/  ISETP.GT.U32.AND P0, PT, R9, 0xfd, PT ;  /* 0x000000fd0900780c */ /* 0x000fc80003f04070 */
[----:B------:R-:W-:-:S13]  /*0f00*/  ISETP.GT.U32.OR P0, PT, R11, 0xfd, P0 ;  /* 0x000000fd0b00780c */ /* 0x000fda0000704470 */
[----:B------:R-:W-:Y:S01]  /*0f10*/  @!P0 IMAD.MOV.U32 R7, RZ, RZ, RZ ;  /* 0x000000ffff078224 */ /* 0x000fe200078e00ff */
[----:B------:R-:W-:Y:S06]  /*0f20*/  @!P0 BRA `(.L_x_11) ;  /* 0x00000000005c8947 */ /* 0x000fec0003800000 */
[----:B------:R-:W-:Y:S02]  /*0f30*/  FSETP.GTU.FTZ.AND P0, PT, |R2|, +INF , PT ;  /* 0x7f8000000200780b */ /* 0x000fe40003f1c200 */
[----:B------:R-:W-:-:S04]  /*0f40*/  FSETP.GTU.FTZ.AND P1, PT, |R3|, +INF , PT ;  /* 0x7f8000000300780b */ /* 0x000fc80003f3c200 */
[----:B------:R-:W-:-:S13]  /*0f50*/  PLOP3.LUT P0, PT, P0, P1, PT, 0xf8, 0x8f ;  /* 0x00000000008f781c */ /* 0x000fda0000703f70 */
[----:B------:R-:W-:Y:S05]  /*0f60*/  @P0 BRA `(.L_x_12) ;  /* 0x00000004004c0947 */ /* 0x000fea0003800000 */
[----:B------:R-:W-:-:S13]  /*0f70*/  LOP3.LUT P0, RZ, R8, 0x7fffffff, R5, 0xc8, !PT ;  /* 0x7fffffff08ff7812 */ /* 0x000fda000780c805 */
[----:B------:R-:W-:Y:S05]  /*0f80*/  @!P0 BRA `(.L_x_13) ;  /* 0x00000004003c8947 */ /* 0x000fea0003800000 */
[C---:B------:R-:W-:Y:S02]  /*0f90*/  FSETP.NEU.FTZ.AND P2, PT, |R2|.reuse, +INF , PT ;  /* 0x7f8000000200780b */ /* 0x040fe40003f5d200 */
[----:B------:R-:W-:Y:S02]  /*0fa0*/  FSETP.NEU.FTZ.AND P1, PT, |R3|, +INF , PT ;  /* 0x7f8000000300780b */ /* 0x000fe40003f3d200 */
[----:B------:R-:W-:-:S11]  /*0fb0*/  FSETP.NEU.FTZ.AND P0, PT, |R2|, +INF , PT ;  /* 0x7f8000000200780b */ /* 0x000fd60003f1d200 */
[----:B------:R-:W-:Y:S05]  /*0fc0*/  @!P1 BRA !P2, `(.L_x_13) ;  /* 0x00000004002c9947 */ /* 0x000fea0005000000 */
[----:B------:R-:W-:-:S04]  /*0fd0*/  LOP3.LUT P2, RZ, R5, 0x7fffffff, RZ, 0xc0, !PT ;  /* 0x7fffffff05ff7812 */ /* 0x000fc8000784c0ff */
[----:B------:R-:W-:-:S13]  /*0fe0*/  PLOP3.LUT P1, PT, P1, P2, PT, 0x2f, 0xf2 ;  /* 0x0000000000f2781c */ /* 0x000fda0000f24577 */
[----:B------:R-:W-:Y:S05]  /*0ff0*/  @P1 BRA `(.L_x_14) ;  /* 0x0000000400181947 */ /* 0x000fea0003800000 */
[----:B------:R-:W-:-:S04]  /*1000*/  LOP3.LUT P1, RZ, R8, 0x7fffffff, RZ, 0xc0, !PT ;  /* 0x7fffffff08ff7812 */ /* 0x000fc8000782c0ff */
[----:B------:R-:W-:-:S13]  /*1010*/  PLOP3.LUT P0, PT, P0, P1, PT, 0x2f, 0xf2 ;  /* 0x0000000000f2781c */ /* 0x000fda0000702577 */
[----:B------:R-:W-:Y:S05]  /*1020*/  @P0 BRA `(.L_x_15) ;  /* 0x0000000400000947 */ /* 0x000fea0003800000 */
[----:B------:R-:W-:Y:S02]  /*1030*/  ISETP.GE.AND P0, PT, R11, RZ, PT ;  /* 0x000000ff0b00720c */ /* 0x000fe40003f06270 */
[----:B------:R-:W-:-:S11]  /*1040*/  ISETP.GE.AND P1, PT, R9, RZ, PT ;  /* 0x000000ff0900720c */ /* 0x000fd60003f26270 */
[----:B------:R-:W-:Y:S01]  /*1050*/  @P0 IMAD.MOV.U32 R7, RZ, RZ, RZ ;  /* 0x000000ffff070224 */ /* 0x000fe200078e00ff */
[----:B------:R-:W-:Y:S01]  /*1060*/  @!P0 MOV R7, 0xffffffc0 ;  /* 0xffffffc000078802 */ /* 0x000fe20000000f00 */
[----:B------:R-:W-:Y:S01]  /*1070*/  @!P0 FFMA R5, R2, 1.84467440737095516160e+19, RZ ;  /* 0x5f80000002058823 */ /* 0x000fe200000000ff */
[----:B------:R-:W-:-:S03]  /*1080*/  @!P1 FFMA R8, R3, 1.84467440737095516160e+19, RZ ;  /* 0x5f80000003089823 */ /* 0x000fc600000000ff */
[----:B------:R-:W-:-:S07]  /*1090*/  @!P1 VIADD R7, R7, 0x40 ;  /* 0x0000004007079836 */ /* 0x000fce0000000000 */
.L_x_11:
[----:B------:R-:W-:Y:S01]  /*10a0*/  LEA R3, R6, 0xc0800000, 0x17 ;  /* 0xc080000006037811 */ /* 0x000fe200078eb8ff */
[----:B------:R-:W-:Y:S04]  /*10b0*/  BSSY.RECONVERGENT B2, `(.L_x_16) ;  /* 0x0000036000027945 */ /* 0x000fe80003800200 */
[----:B------:R-:W-:Y:S01]  /*10c0*/  IMAD.IADD R8, R8, 0x1, -R3 ;  /* 0x0000000108087824 */ /* 0x000fe200078e0a03 */
[----:B------:R-:W-:-:S03]  /*10d0*/  IADD3 R3, PT, PT, R10, -0x7f, RZ ;  /* 0xffffff810a037810 */ /* 0x000fc60007ffe0ff */
[----:B------:R-:W0:Y:S01]  /*10e0*/  MUFU.RCP R9, R8 ;  /* 0x0000000800097308 */ /* 0x000e220000001000 */
[----:B------:R-:W-:Y:S01]  /*10f0*/  FADD.FTZ R11, -R8, -RZ ;  /* 0x800000ff080b7221 */ /* 0x000fe20000010100 */
[C---:B------:R-:W-:Y:S01]  /*1100*/  IMAD R2, R3.reuse, -0x800000, R5 ;  /* 0xff80000003027824 */ /* 0x040fe200078e0205 */
[----:B------:R-:W-:-:S05]  /*1110*/  IADD3 R6, PT, PT, R3, 0x7f, -R6 ;  /* 0x0000007f03067810 */ /* 0x000fca0007ffe806 */
[----:B------:R-:W-:Y:S02]  /*1120*/  IMAD.IADD R6, R6, 0x1, R7 ;  /* 0x0000000106067824 */ /* 0x000fe400078e0207 */
[----:B0-----:R-:W-:-:S04]  /*1130*/  FFMA R10, R9, R11, 1 ;  /* 0x3f800000090a7423 */ /* 0x001fc8000000000b */
[----:B------:R-:W-:-:S04]  /*1140*/  FFMA R12, R9, R10, R9 ;  /* 0x0000000a090c7223 */ /* 0x000fc80000000009 */
[----:B------:R-:W-:-:S04]  /*1150*/  FFMA R5, R2, R12, RZ ;  /* 0x0000000c02057223 */ /* 0x000fc800000000ff */
[----:B------:R-:W-:-:S04]  /*1160*/  FFMA R10, R11, R5, R2 ;  /* 0x000000050b0a7223 */ /* 0x000fc80000000002 */
[----:B------:R-:W-:-:S04]  /*1170*/  FFMA R9, R12, R10, R5 ;  /* 0x0000000a0c097223 */ /* 0x000fc80000000005 */
[----:B------:R-:W-:-:S04]  /*1180*/  FFMA R10, R11, R9, R2 ;  /* 0x000000090b0a7223 */ /* 0x000fc80000000002 */
[----:B------:R-:W-:-:S05]  /*1190*/  FFMA R2, R12, R10, R9 ;  /* 0x0000000a0c027223 */ /* 0x000fca0000000009 */
[----:B------:R-:W-:-:S04]  /*11a0*/  SHF.R.U32.HI R3, RZ, 0x17, R2 ;  /* 0x00000017ff037819 */ /* 0x000fc80000011602 */
[----:B------:R-:W-:-:S05]  /*11b0*/  LOP3.LUT R3, R3, 0xff, RZ, 0xc0, !PT ;  /* 0x000000ff03037812 */ /* 0x000fca00078ec0ff */
[----:B------:R-:W-:-:S05]  /*11c0*/  IMAD.IADD R7, R3, 0x1, R6 ;  /* 0x0000000103077824 */ /* 0x000fca00078e0206 */
[----:B------:R-:W-:-:S04]  /*11d0*/  IADD3 R3, PT, PT, R7, -0x1, RZ ;  /* 0xffffffff07037810 */ /* 0x000fc80007ffe0ff */
[----:B------:R-:W-:-:S13]  /*11e0*/  ISETP.GE.U32.AND P0, PT, R3, 0xfe, PT ;  /* 0x000000fe0300780c */ /* 0x000fda0003f06070 */
[----:B------:R-:W-:Y:S05]  /*11f0*/  @!P0 BRA `(.L_x_17) ;  /* 0x0000000000808947 */ /* 0x000fea0003800000 */
[----:B------:R-:W-:-:S13]  /*1200*/  ISETP.GT.AND P0, PT, R7, 0xfe, PT ;  /* 0x000000fe0700780c */ /* 0x000fda0003f04270 */
[----:B------:R-:W-:Y:S05]  /*1210*/  @P0 BRA `(.L_x_18) ;  /* 0x00000000006c0947 */ /* 0x000fea0003800000 */
[----:B------:R-:W-:-:S13]  /*1220*/  ISETP.GE.AND P0, PT, R7, 0x1, PT ;  /* 0x000000010700780c */ /* 0x000fda0003f06270 */
[----:B------:R-:W-:Y:S05]  /*1230*/  @P0 BRA `(.L_x_19) ;  /* 0x0000000000740947 */ /* 0x000fea0003800000 */
[----:B------:R-:W-:Y:S02]  /*1240*/  ISETP.GE.AND P0, PT, R7, -0x18, PT ;  /* 0xffffffe80700780c */ /* 0x000fe40003f06270 */
[----:B------:R-:W-:-:S11]  /*1250*/  LOP3.LUT R2, R2, 0x80000000, RZ, 0xc0, !PT ;  /* 0x8000000002027812 */ /* 0x000fd600078ec0ff */
[----:B------:R-:W-:Y:S05]  /*1260*/  @!P0 BRA `(.L_x_19) ;  /* 0x0000000000688947 */ /* 0x000fea0003800000 */
[CCC-:B------:R-:W-:Y:S01]  /*1270*/  FFMA.RZ R3, R12.reuse, R10.reuse, R9.reuse ;  /* 0x0000000a0c037223 */ /* 0x1c0fe2000000c009 */
[C---:B------:R-:W-:Y:S02]  /*1280*/  VIADD R8, R7.reuse, 0x20 ;  /* 0x0000002007087836 */ /* 0x040fe40000000000 */
[CCC-:B------:R-:W-:Y:S01]  /*1290*/  FFMA.RM R6, R12.reuse, R10.reuse, R9.reuse ;  /* 0x0000000a0c067223 */ /* 0x1c0fe20000004009 */
[----:B------:R-:W-:Y:S02]  /*12a0*/  ISETP.NE.AND P2, PT, R7, RZ, PT ;  /* 0x000000ff0700720c */ /* 0x000fe40003f45270 */
[----:B------:R-:W-:Y:S01]  /*12b0*/  LOP3.LUT R5, R3, 0x7fffff, RZ, 0xc0, !PT ;  /* 0x007fffff03057812 */ /* 0x000fe200078ec0ff */
[----:B------:R-:W-:Y:S01]  /*12c0*/  FFMA.RP R3, R12, R10, R9 ;  /* 0x0000000a0c037223 */ /* 0x000fe20000008009 */
[----:B------:R-:W-:Y:S02]  /*12d0*/  ISETP.NE.AND P1, PT, R7, RZ, PT ;  /* 0x000000ff0700720c */ /* 0x000fe40003f25270 */
[----:B------:R-:W-:-:S02]  /*12e0*/  LOP3.LUT R5, R5, 0x800000, RZ, 0xfc, !PT ;  /* 0x0080000005057812 */ /* 0x000fc400078efcff */
[----:B------:R-:W-:Y:S02]  /*12f0*/  IADD3 R7, PT, PT, -R7, RZ, RZ ;  /* 0x000000ff07077210 */ /* 0x000fe40007ffe1ff */
[----:B------:R-:W-:Y:S02]  /*1300*/  SHF.L.U32 R8, R5, R8, RZ ;  /* 0x0000000805087219 */ /* 0x000fe400000006ff */
[----:B------:R-:W-:Y:S02]  /*1310*/  FSETP.NEU.FTZ.AND P0, PT, R3, R6, PT ;  /* 0x000000060300720b */ /* 0x000fe40003f1d000 */
[----:B------:R-:W-:Y:S02]  /*1320*/  SEL R6, R7, RZ, P2 ;  /* 0x000000ff07067207 */ /* 0x000fe40001000000 */
[----:B------:R-:W-:Y:S02]  /*1330*/  ISETP.NE.AND P1, PT, R8, RZ, P1 ;  /* 0x000000ff0800720c */ /* 0x000fe40000f25270 */
[----:B------:R-:W-:-:S02]  /*1340*/  SHF.R.U32.HI R6, RZ, R6, R5 ;  /* 0x00000006ff067219 */ /* 0x000fc40000011605 */
[----:B------:R-:W-:Y:S02]  /*1350*/  PLOP3.LUT P0, PT, P0, P1, PT, 0xf8, 0x8f ;  /* 0x00000000008f781c */ /* 0x000fe40000703f70 */
[----:B------:R-:W-:Y:S02]  /*1360*/  SHF.R.U32.HI R8, RZ, 0x1, R6 ;  /* 0x00000001ff087819 */ /* 0x000fe40000011606 */
[----:B------:R-:W-:-:S04]  /*1370*/  SEL R3, RZ, 0x1, !P0 ;  /* 0x00000001ff037807 */ /* 0x000fc80004000000 */
[----:B------:R-:W-:-:S04]  /*1380*/  LOP3.LUT R3, R3, 0x1, R8, 0xf8, !PT ;  /* 0x0000000103037812 */ /* 0x000fc800078ef808 */
[----:B------:R-:W-:-:S05]  /*1390*/  LOP3.LUT R3, R3, R6, RZ, 0xc0, !PT ;  /* 0x0000000603037212 */ /* 0x000fca00078ec0ff */
[----:B------:R-:W-:-:S05]  /*13a0*/  IMAD.IADD R3, R8, 0x1, R3 ;  /* 0x0000000108037824 */ /* 0x000fca00078e0203 */
[----:B------:R-:W-:Y:S01]  /*13b0*/  LOP3.LUT R2, R3, R2, RZ, 0xfc, !PT ;  /* 0x0000000203027212 */ /* 0x000fe200078efcff */
[----:B------:R-:W-:Y:S06]  /*13c0*/  BRA `(.L_x_19) ;  /* 0x0000000000107947 */ /* 0x000fec0003800000 */
.L_x_18:
[----:B------:R-:W-:-:S04]  /*13d0*/  LOP3.LUT R2, R2, 0x80000000, RZ, 0xc0, !PT ;  /* 0x8000000002027812 */ /* 0x000fc800078ec0ff */
[----:B------:R-:W-:Y:S01]  /*13e0*/  LOP3.LUT R2, R2, 0x7f800000, RZ, 0xfc, !PT ;  /* 0x7f80000002027812 */ /* 0x000fe200078efcff */
[----:B------:R-:W-:Y:S06]  /*13f0*/  BRA `(.L_x_19) ;  /* 0x0000000000047947 */ /* 0x000fec0003800000 */
.L_x_17:
[----:B------:R-:W-:-:S07]  /*1400*/  LEA R2, R6, R2, 0x17 ;  /* 0x0000000206027211 */ /* 0x000fce00078eb8ff */
.L_x_19:
[----:B------:R-:W-:Y:S05]  /*1410*/  BSYNC.RECONVERGENT B2 ;  /* 0x0000000000027941 */ /* 0x000fea0003800200 */
.L_x_16:
[----:B------:R-:W-:Y:S05]  /*1420*/  BRA `(.L_x_20) ;  /* 0x0000000000207947 */ /* 0x000fea0003800000 */
.L_x_15:
[----:B------:R-:W-:-:S04]  /*1430*/  LOP3.LUT R2, R8, 0x80000000, R5, 0x48, !PT ;  /* 0x8000000008027812 */ /* 0x000fc800078e4805 */
[----:B------:R-:W-:Y:S01]  /*1440*/  LOP3.LUT R2, R2, 0x7f800000, RZ, 0xfc, !PT ;  /* 0x7f80000002027812 */ /* 0x000fe200078efcff */
[----:B------:R-:W-:Y:S06]  /*1450*/  BRA `(.L_x_20) ;  /* 0x0000000000147947 */ /* 0x000fec0003800000 */
.L_x_14:
[----:B------:R-:W-:Y:S01]  /*1460*/  LOP3.LUT R2, R8, 0x80000000, R5, 0x48, !PT ;  /* 0x8000000008027812 */ /* 0x000fe200078e4805 */
[----:B------:R-:W-:Y:S06]  /*1470*/  BRA `(.L_x_20) ;  /* 0x00000000000c7947 */ /* 0x000fec0003800000 */
.L_x_13:
[----:B------:R-:W0:Y:S01]  /*1480*/  MUFU.RSQ R2, -QNAN ;  /* 0xffc0000000027908 */ /* 0x000e220000001400 */
[----:B------:R-:W-:Y:S05]  /*1490*/  BRA `(.L_x_20) ;  /* 0x0000000000047947 */ /* 0x000fea0003800000 */
.L_x_12:
[----:B------:R-:W-:-:S07]  /*14a0*/  FADD.FTZ R2, R2, R3 ;  /* 0x0000000302027221 */ /* 0x000fce0000010000 */
.L_x_20:
[----:B------:R-:W-:Y:S05]  /*14b0*/  BSYNC.RECONVERGENT B1 ;  /* 0x0000000000017941 */ /* 0x000fea0003800200 */
.L_x_10:
[----:B------:R-:W-:-:S04]  /*14c0*/  IMAD.MOV.U32 R5, RZ, RZ, 0x0 ;  /* 0x00000000ff057424 */ /* 0x000fc800078e00ff */
[----:B0-----:R-:W-:Y:S05]  /*14d0*/  RET.REL.NODEC R4 `(_Z23actualizar_pesos_kernelPfS_iiff) ;  /* 0xffffffe804c87950 */ /* 0x001fea0003c3ffff */
        .type           $_Z23actualizar_pesos_kernelPfS_iiff$__internal_accurate_pow,@function
        .size           $_Z23actualizar_pesos_kernelPfS_iiff$__internal_accurate_pow,(.L_x_35 - $_Z23actualizar_pesos_kernelPfS_iiff$__internal_accurate_pow)
$_Z23actualizar_pesos_kernelPfS_iiff$__internal_accurate_pow:
[----:B------:R-:W-:Y:S01]  /*14e0*/  ISETP.GT.U32.AND P0, PT, R3, 0xfffff, PT ;  /* 0x000fffff0300780c */ /* 0x000fe20003f04070 */
[--C-:B------:R-:W-:Y:S01]  /*14f0*/  IMAD.MOV.U32 R7, RZ, RZ, R3.reuse ;  /* 0x000000ffff077224 */ /* 0x100fe200078e0003 */
[----:B------:R-:W-:Y:S01]  /*1500*/  MOV R6, R14 ;  /* 0x0000000e00067202 */ /* 0x000fe20000000f00 */
[----:B------:R-:W-:Y:S01]  /*1510*/  IMAD.MOV.U32 R20, RZ, RZ, RZ ;  /* 0x000000ffff147224 */ /* 0x000fe200078e00ff */
[----:B------:R-:W-:Y:S01]  /*1520*/  MOV R8, R3 ;  /* 0x0000000300087202 */ /* 0x000fe20000000f00 */
[----:B------:R-:W-:Y:S01]  /*1530*/  IMAD.MOV.U32 R13, RZ, RZ, 0x3ed0f5d2 ;  /* 0x3ed0f5d2ff0d7424 */ /* 0x000fe200078e00ff */
[----:B------:R-:W-:Y:S01]  /*1540*/  MOV R12, 0x41ad3b5a ;  /* 0x41ad3b5a000c7802 */ /* 0x000fe20000000f00 */
[----:B------:R-:W-:Y:S01]  /*1550*/  UMOV UR4, 0x7d2cafe2 ;  /* 0x7d2cafe200047882 */ /* 0x000fe20000000000 */
[----:B------:R-:W-:Y:S01]  /*1560*/  UMOV UR5, 0x3eb0f5ff ;  /* 0x3eb0f5ff00057882 */ /* 0x000fe20000000000 */
[----:B------:R-:W-:Y:S01]  /*1570*/  SHF.R.U32.HI R3, RZ, 0x14, R3 ;  /* 0x00000014ff037819 */ /* 0x000fe20000011603 */
[----:B------:R-:W-:Y:S01]  /*1580*/  UMOV UR6, 0x3b39803f ;  /* 0x3b39803f00067882 */ /* 0x000fe20000000000 */
[----:B------:R-:W-:-:S02]  /*1590*/  UMOV UR7, 0x3c7abc9e ;  /* 0x3c7abc9e00077882 */ /* 0x000fc40000000000 */
[----:B------:R-:W-:-:S10]  /*15a0*/  @!P0 DMUL R6, R6, 1.80143985094819840000e+16 ;  /* 0x4350000006068828 */ /* 0x000fd40000000000 */
[----:B------:R-:W-:Y:S01]  /*15b0*/  @!P0 IMAD.MOV.U32 R8, RZ, RZ, R7 ;  /* 0x000000ffff088224 */ /* 0x000fe200078e0007 */
[----:B------:R-:W-:Y:S02]  /*15c0*/  @!P0 MOV R14, R6 ;  /* 0x00000006000e8202 */ /* 0x000fe40000000f00 */
[----:B------:R-:W-:Y:S02]  /*15d0*/  @!P0 LEA.HI R3, R7, 0xffffffca, RZ, 0xc ;  /* 0xffffffca07038811 */ /* 0x000fe400078f60ff */
[----:B------:R-:W-:Y:S02]  /*15e0*/  LOP3.LUT R8, R8, 0x800fffff, RZ, 0xc0, !PT ;  /* 0x800fffff08087812 */ /* 0x000fe400078ec0ff */
[----:B------:R-:W-:Y:S02]  /*15f0*/  IADD3 R6, PT, PT, R3, -0x3ff, RZ ;  /* 0xfffffc0103067810 */ /* 0x000fe40007ffe0ff */
[----:B------:R-:W-:-:S04]  /*1600*/  LOP3.LUT R15, R8, 0x3ff00000, RZ, 0xfc, !PT ;  /* 0x3ff00000080f7812 */ /* 0x000fc800078efcff */
[----:B------:R-:W-:-:S13]  /*1610*/  ISETP.GE.U32.AND P1, PT, R15, 0x3ff6a09f, PT ;  /* 0x3ff6a09f0f00780c */ /* 0x000fda0003f26070 */
[----:B------:R-:W-:Y:S02]  /*1620*/  @P1 VIADD R9, R15, 0xfff00000 ;  /* 0xfff000000f091836 */ /* 0x000fe40000000000 */
[----:B------:R-:W-:-:S03]  /*1630*/  @P1 VIADD R6, R3, 0xfffffc02 ;  /* 0xfffffc0203061836 */ /* 0x000fc60000000000 */
[----:B------:R-:W-:-:S06]  /*1640*/  @P1 MOV R15, R9 ;  /* 0x00000009000f1202 */ /* 0x000fcc0000000f00 */
[C---:B------:R-:W-:Y:S02]  /*1650*/  DADD R10, R14.reuse, 1 ;  /* 0x3ff000000e0a7429 */ /* 0x040fe40000000000 */
[----:B------:R-:W-:-:S04]  /*1660*/  DADD R14, R14, -1 ;  /* 0xbff000000e0e7429 */ /* 0x000fc80000000000 */
[----:B------:R-:W0:Y:S02]  /*1670*/  MUFU.RCP64H R21, R11 ;  /* 0x0000000b00157308 */ /* 0x000e240000001800 */
[----:B0-----:R-:W-:-:S08]  /*1680*/  DFMA R8, -R10, R20, 1 ;  /* 0x3ff000000a08742b */ /* 0x001fd00000000114 */
[----:B------:R-:W-:-:S08]  /*1690*/  DFMA R8, R8, R8, R8 ;  /* 0x000000080808722b */ /* 0x000fd00000000008 */
[----:B------:R-:W-:-:S08]  /*16a0*/  DFMA R20, R20, R8, R20 ;  /* 0x000000081414722b */ /* 0x000fd00000000014 */
[----:B------:R-:W-:-:S08]  /*16b0*/  DMUL R8, R14, R20 ;  /* 0x000000140e087228 */ /* 0x000fd00000000000 */
[----:B------:R-:W-:-:S08]  /*16c0*/  DFMA R8, R14, R20, R8 ;  /* 0x000000140e08722b */ /* 0x000fd00000000008 */
[CC--:B------:R-:W-:Y:S02]  /*16d0*/  DMUL R18, R8.reuse, R8.reuse ;  /* 0x0000000808127228 */ /* 0x0c0fe40000000000 */
[----:B------:R-:W-:-:S06]  /*16e0*/  DMUL R24, R8, R8 ;  /* 0x0000000808187228 */ /* 0x000fcc0000000000 */
[----:B------:R-:W-:Y:S01]  /*16f0*/  DFMA R10, R18, UR4, R12 ;  /* 0x00000004120a7c2b */ /* 0x000fe2000800000c */
[----:B------:R-:W-:Y:S01]  /*1700*/  UMOV UR4, 0x75488a3f ;  /* 0x75488a3f00047882 */ /* 0x000fe20000000000 */
[----:B------:R-:W-:Y:S01]  /*1710*/  UMOV UR5, 0x3ef3b20a ;  /* 0x3ef3b20a00057882 */ /* 0x000fe20000000000 */
[----:B------:R-:W-:-:S05]  /*1720*/  DADD R12, R14, -R8 ;  /* 0x000000000e0c7229 */ /* 0x000fca0000000808 */
[----:B------:R-:W-:Y:S01]  /*1730*/  DFMA R10, R18, R10, UR4 ;  /* 0x00000004120a7e2b */ /* 0x000fe2000800000a */
[----:B------:R-:W-:Y:S01]  /*1740*/  UMOV UR4, 0xe4faecd5 ;  /* 0xe4faecd500047882 */ /* 0x000fe20000000000 */
[----:B------:R-:W-:Y:S01]  /*1750*/  UMOV UR5, 0x3f1745cd ;  /* 0x3f1745cd00057882 */ /* 0x000fe20000000000 */
[----:B------:R-:W-:-:S05]  /*1760*/  DADD R12, R12, R12 ;  /* 0x000000000c0c7229 */ /* 0x000fca000000000c */
[----:B------:R-:W-:Y:S01]  /*1770*/  DFMA R10, R18, R10, UR4 ;  /* 0x00000004120a7e2b */ /* 0x000fe2000800000a */
[----:B------:R-:W-:Y:S01]  /*1780*/  UMOV UR4, 0x258a578b ;  /* 0x258a578b00047882 */ /* 0x000fe20000000000 */
[----:B------:R-:W-:Y:S01]  /*1790*/  UMOV UR5, 0x3f3c71c7 ;  /* 0x3f3c71c700057882 */ /* 0x000fe20000000000 */
[----:B------:R-:W-:-:S05]  /*17a0*/  DFMA R12, R14, -R8, R12 ;  /* 0x800000080e0c722b */ /* 0x000fca000000000c */
[----:B------:R-:W-:Y:S01]  /*17b0*/  DFMA R10, R18, R10, UR4 ;  /* 0x00000004120a7e2b */ /* 0x000fe2000800000a */
[----:B------:R-:W-:Y:S01]  /*17c0*/  UMOV UR4, 0x9242b910 ;  /* 0x9242b91000047882 */ /* 0x000fe20000000000 */
[----:B------:R-:W-:Y:S01]  /*17d0*/  UMOV UR5, 0x3f624924 ;  /* 0x3f62492400057882 */ /* 0x000fe20000000000 */
[----:B------:R-:W-:Y:S02]  /*17e0*/  DMUL R12, R20, R12 ;  /* 0x0000000c140c7228 */ /* 0x000fe40000000000 */
[----:B------:R-:W-:-:S03]  /*17f0*/  DFMA R20, R8, R8, -R24 ;  /* 0x000000080814722b */ /* 0x000fc60000000818 */
[----:B------:R-:W-:Y:S01]  /*1800*/  DFMA R10, R18, R10, UR4 ;  /* 0x00000004120a7e2b */ /* 0x000fe2000800000a */
[----:B------:R-:W-:Y:S01]  /*1810*/  UMOV UR4, 0x99999dfb ;  /* 0x99999dfb00047882 */ /* 0x000fe20000000000 */
[----:B------:R-:W-:-:S06]  /*1820*/  UMOV UR5, 0x3f899999 ;  /* 0x3f89999900057882 */ /* 0x000fcc0000000000 */
[----:B------:R-:W-:Y:S01]  /*1830*/  DFMA R16, R18, R10, UR4 ;  /* 0x0000000412107e2b */ /* 0x000fe2000800000a */
[----:B------:R-:W-:Y:S01]  /*1840*/  UMOV UR4, 0x55555555 ;  /* 0x5555555500047882 */ /* 0x000fe20000000000 */
[----:B------:R-:W-:-:S06]  /*1850*/  UMOV UR5, 0x3fb55555 ;  /* 0x3fb5555500057882 */ /* 0x000fcc0000000000 */
[----:B------:R-:W-:-:S08]  /*1860*/  DFMA R10, R18, R16, UR4 ;  /* 0x00000004120a7e2b */ /* 0x000fd00008000010 */
[----:B------:R-:W-:Y:S01]  /*1870*/  DADD R14, -R10, UR4 ;  /* 0x000000040a0e7e29 */ /* 0x000fe20008000100 */
[----:B------:R-:W-:Y:S01]  /*1880*/  UMOV UR4, 0xb9e7b0 ;  /* 0x00b9e7b000047882 */ /* 0x000fe20000000000 */
[----:B------:R-:W-:-:S06]  /*1890*/  UMOV UR5, 0x3c46a4cb ;  /* 0x3c46a4cb00057882 */ /* 0x000fcc0000000000 */
[----:B------:R-:W-:Y:S02]  /*18a0*/  DFMA R16, R18, R16, R14 ;  /* 0x000000101210722b */ /* 0x000fe4000000000e */
[----:B------:R-:W-:Y:S01]  /*18b0*/  DMUL R14, R8, R24 ;  /* 0x00000018080e7228 */ /* 0x000fe20000000000 */
[----:B------:R-:W-:Y:S01]  /*18c0*/  IADD3 R19, PT, PT, R13, 0x100000, RZ ;  /* 0x001000000d137810 */ /* 0x000fe20007ffe0ff */
[----:B------:R-:W-:-:S04]  /*18d0*/  IMAD.MOV.U32 R18, RZ, RZ, R12 ;  /* 0x000000ffff127224 */ /* 0x000fc800078e000c */
[----:B------:R-:W-:Y:S01]  /*18e0*/  DADD R16, R16, -UR4 ;  /* 0x8000000410107e29 */ /* 0x000fe20008000000 */
[----:B------:R-:W-:Y:S01]  /*18f0*/  UMOV UR4, 0x80000000 ;  /* 0x8000000000047882 */ /* 0x000fe20000000000 */
[C---:B------:R-:W-:Y:S01]  /*1900*/  DFMA R22, R8.reuse, R24, -R14 ;  /* 0x000000180816722b */ /* 0x040fe2000000080e */
[----:B------:R-:W-:Y:S01]  /*1910*/  UMOV UR5, 0x43300000 ;  /* 0x4330000000057882 */ /* 0x000fe20000000000 */
[----:B------:R-:W-:-:S04]  /*1920*/  DFMA R18, R8, R18, R20 ;  /* 0x000000120812722b */ /* 0x000fc80000000014 */
[----:B------:R-:W-:Y:S02]  /*1930*/  DADD R20, R10, R16 ;  /* 0x000000000a147229 */ /* 0x000fe40000000010 */
[----:B------:R-:W-:-:S06]  /*1940*/  DFMA R22, R12, R24, R22 ;  /* 0x000000180c16722b */ /* 0x000fcc0000000016 */
[----:B------:R-:W-:Y:S02]  /*1950*/  DMUL R24, R20, R14 ;  /* 0x0000000e14187228 */ /* 0x000fe40000000000 */
[----:B------:R-:W-:Y:S02]  /*1960*/  DFMA R18, R8, R18, R22 ;  /* 0x000000120812722b */ /* 0x000fe40000000016 */
[----:B------:R-:W-:-:S04]  /*1970*/  DADD R22, R10, -R20 ;  /* 0x000000000a167229 */ /* 0x000fc80000000814 */
[----:B------:R-:W-:-:S04]  /*1980*/  DFMA R10, R20, R14, -R24 ;  /* 0x0000000e140a722b */ /* 0x000fc80000000818 */
[----:B------:R-:W-:-:S04]  /*1990*/  DADD R22, R16, R22 ;  /* 0x0000000010167229 */ /* 0x000fc80000000016 */
[----:B------:R-:W-:-:S08]  /*19a0*/  DFMA R10, R20, R18, R10 ;  /* 0x00000012140a722b */ /* 0x000fd0000000000a */
[----:B------:R-:W-:-:S08]  /*19b0*/  DFMA R22, R22, R14, R10 ;  /* 0x0000000e1616722b */ /* 0x000fd0000000000a */
[----:B------:R-:W-:-:S08]  /*19c0*/  DADD R14, R24, R22 ;  /* 0x00000000180e7229 */ /* 0x000fd00000000016 */
[--C-:B------:R-:W-:Y:S02]  /*19d0*/  DADD R10, R8, R14.reuse ;  /* 0x00000000080a7229 */ /* 0x100fe4000000000e */
[----:B------:R-:W-:-:S06]  /*19e0*/  DADD R24, R24, -R14 ;  /* 0x0000000018187229 */ /* 0x000fcc000000080e */
[----:B------:R-:W-:Y:S02]  /*19f0*/  DADD R8, R8, -R10 ;  /* 0x0000000008087229 */ /* 0x000fe4000000080a */
[----:B------:R-:W-:-:S06]  /*1a00*/  DADD R24, R22, R24 ;  /* 0x0000000016187229 */ /* 0x000fcc0000000018 */
[----:B------:R-:W-:-:S08]  /*1a10*/  DADD R8, R14, R8 ;  /* 0x000000000e087229 */ /* 0x000fd00000000008 */
[----:B------:R-:W-:-:S08]  /*1a20*/  DADD R8, R24, R8 ;  /* 0x0000000018087229 */ /* 0x000fd00000000008 */
[----:B------:R-:W-:Y:S01]  /*1a30*/  DADD R12, R12, R8 ;  /* 0x000000000c0c7229 */ /* 0x000fe20000000008 */
[----:B------:R-:W-:Y:S01]  /*1a40*/  HFMA2 R9, -RZ, RZ, 3.59375, 0 ;  /* 0x43300000ff097431 */ /* 0x000fe200000001ff */
[----:B------:R-:W-:-:S06]  /*1a50*/  LOP3.LUT R8, R6, 0x80000000, RZ, 0x3c, !PT ;  /* 0x8000000006087812 */ /* 0x000fcc00078e3cff */
[----:B------:R-:W-:Y:S02]  /*1a60*/  DADD R14, R10, R12 ;  /* 0x000000000a0e7229 */ /* 0x000fe4000000000c */
[----:B------:R-:W-:Y:S01]  /*1a70*/  DADD R8, R8, -UR4 ;  /* 0x8000000408087e29 */ /* 0x000fe20008000000 */
[----:B------:R-:W-:Y:S01]  /*1a80*/  UMOV UR4, 0xfefa39ef ;  /* 0xfefa39ef00047882 */ /* 0x000fe20000000000 */
[----:B------:R-:W-:-:S04]  /*1a90*/  UMOV UR5, 0x3fe62e42 ;  /* 0x3fe62e4200057882 */ /* 0x000fc80000000000 */
[--C-:B------:R-:W-:Y:S02]  /*1aa0*/  DADD R10, R10, -R14.reuse ;  /* 0x000000000a0a7229 */ /* 0x100fe4000000080e */
[----:B------:R-:W-:-:S06]  /*1ab0*/  DFMA R6, R8, UR4, R14 ;  /* 0x0000000408067c2b */ /* 0x000fcc000800000e */
[----:B------:R-:W-:Y:S02]  /*1ac0*/  DADD R10, R12, R10 ;  /* 0x000000000c0a7229 */ /* 0x000fe4000000000a */
[----:B------:R-:W-:-:S08]  /*1ad0*/  DFMA R16, R8, -UR4, R6 ;  /* 0x8000000408107c2b */ /* 0x000fd00008000006 */
[----:B------:R-:W-:-:S08]  /*1ae0*/  DADD R16, -R14, R16 ;  /* 0x000000000e107229 */ /* 0x000fd00000000110 */
[----:B------:R-:W-:-:S08]  /*1af0*/  DADD R10, R10, -R16 ;  /* 0x000000000a0a7229 */ /* 0x000fd00000000810 */
[----:B------:R-:W-:-:S08]  /*1b00*/  DFMA R10, R8, UR6, R10 ;  /* 0x00000006080a7c2b */ /* 0x000fd0000800000a */
[----:B------:R-:W-:-:S08]  /*1b10*/  DADD R8, R6, R10 ;  /* 0x0000000006087229 */ /* 0x000fd0000000000a */
[----:B------:R-:W-:Y:S02]  /*1b20*/  DADD R12, R6, -R8 ;  /* 0x00000000060c7229 */ /* 0x000fe40000000808 */
[----:B------:R-:W-:-:S06]  /*1b30*/  DMUL R6, R8, 2 ;  /* 0x4000000008067828 */ /* 0x000fcc0000000000 */
[----:B------:R-:W-:Y:S02]  /*1b40*/  DADD R12, R10, R12 ;  /* 0x000000000a0c7229 */ /* 0x000fe4000000000c */
[----:B------:R-:W-:Y:S01]  /*1b50*/  DFMA R8, R8, 2, -R6 ;  /* 0x400000000808782b */ /* 0x000fe20000000806 */
[----:B------:R-:W-:Y:S01]  /*1b60*/  IMAD.MOV.U32 R10, RZ, RZ, 0x652b82fe ;  /* 0x652b82feff0a7424 */ /* 0x000fe200078e00ff */
[----:B------:R-:W-:-:S06]  /*1b70*/  MOV R11, 0x3ff71547 ;  /* 0x3ff71547000b7802 */ /* 0x000fcc0000000f00 */
[----:B------:R-:W-:-:S08]  /*1b80*/  DFMA R12, R12, 2, R8 ;  /* 0x400000000c0c782b */ /* 0x000fd00000000008 */
[----:B------:R-:W-:-:S08]  /*1b90*/  DADD R8, R6, R12 ;  /* 0x0000000006087229 */ /* 0x000fd0000000000c */
[----:B------:R-:W-:Y:S02]  /*1ba0*/  DFMA R10, R8, R10, 6.75539944105574400000e+15 ;  /* 0x43380000080a742b */ /* 0x000fe4000000000a */
[----:B------:R-:W-:Y:S01]  /*1bb0*/  FSETP.GEU.AND P0, PT, |R9|, 4.1917929649353027344, PT ;  /* 0x4086232b0900780b */ /* 0x000fe20003f0e200 */
[----:B------:R-:W-:-:S05]  /*1bc0*/  DADD R6, R6, -R8 ;  /* 0x0000000006067229 */ /* 0x000fca0000000808 */
[----:B------:R-:W-:-:S03]  /*1bd0*/  DADD R14, R10, -6.75539944105574400000e+15 ;  /* 0xc33800000a0e7429 */ /* 0x000fc60000000000 */
[----:B------:R-:W-:-:S05]  /*1be0*/  DADD R12, R12, R6 ;  /* 0x000000000c0c7229 */ /* 0x000fca0000000006 */
[----:B------:R-:W-:Y:S01]  /*1bf0*/  DFMA R16, R14, -UR4, R8 ;  /* 0x800000040e107c2b */ /* 0x000fe20008000008 */
[----:B------:R-:W-:Y:S01]  /*1c00*/  UMOV UR4, 0x3b39803f ;  /* 0x3b39803f00047882 */ /* 0x000fe20000000000 */
[----:B------:R-:W-:-:S06]  /*1c10*/  UMOV UR5, 0x3c7abc9e ;  /* 0x3c7abc9e00057882 */ /* 0x000fcc0000000000 */
[----:B------:R-:W-:Y:S01]  /*1c20*/  DFMA R14, R14, -UR4, R16 ;  /* 0x800000040e0e7c2b */ /* 0x000fe20008000010 */
[----:B------:R-:W-:Y:S01]  /*1c30*/  UMOV UR4, 0x69ce2bdf ;  /* 0x69ce2bdf00047882 */ /* 0x000fe20000000000 */
[----:B------:R-:W-:Y:S01]  /*1c40*/  IMAD.MOV.U32 R16, RZ, RZ, -0x35dec16 ;  /* 0xfca213eaff107424 */ /* 0x000fe200078e00ff */
[----:B------:R-:W-:Y:S01]  /*1c50*/  MOV R17, 0x3e928af3 ;  /* 0x3e928af300117802 */ /* 0x000fe20000000f00 */
[----:B------:R-:W-:-:S05]  /*1c60*/  UMOV UR5, 0x3e5ade15 ;  /* 0x3e5ade1500057882 */ /* 0x000fca0000000000 */
[----:B------:R-:W-:Y:S01]  /*1c70*/  DFMA R16, R14, UR4, R16 ;  /* 0x000000040e107c2b */ /* 0x000fe20008000010 */
[----:B------:R-:W-:Y:S01]  /*1c80*/  UMOV UR4, 0x62401315 ;  /* 0x6240131500047882 */ /* 0x000fe20000000000 */
[----:B------:R-:W-:-:S06]  /*1c90*/  UMOV UR5, 0x3ec71dee ;  /* 0x3ec71dee00057882 */ /* 0x000fcc0000000000 */
[----:B------:R-:W-:Y:S01]  /*1ca0*/  DFMA R16, R14, R16, UR4 ;  /* 0x000000040e107e2b */ /* 0x000fe20008000010 */
        /* <DEDUP_REMOVED lines=20> */
[----:B------:R-:W-:-:S08]  /*1df0*/  DFMA R16, R14, R16, UR4 ;  /* 0x000000040e107e2b */ /* 0x000fd00008000010 */
[----:B------:R-:W-:-:S08]  /*1e00*/  DFMA R16, R14, R16, 1 ;  /* 0x3ff000000e10742b */ /* 0x000fd00000000010 */
[----:B------:R-:W-:-:S10]  /*1e10*/  DFMA R14, R14, R16, 1 ;  /* 0x3ff000000e0e742b */ /* 0x000fd40000000010 */
[----:B------:R-:W-:Y:S01]  /*1e20*/  IMAD R7, R10, 0x100000, R15 ;  /* 0x001000000a077824 */ /* 0x000fe200078e020f */
[----:B------:R-:W-:Y:S01]  /*1e30*/  MOV R6, R14 ;  /* 0x0000000e00067202 */ /* 0x000fe20000000f00 */
[----:B------:R-:W-:Y:S06]  /*1e40*/  @!P0 BRA `(.L_x_21) ;  /* 0x0000000000308947 */ /* 0x000fec0003800000 */
[----:B------:R-:W-:Y:S01]  /*1e50*/  FSETP.GEU.AND P1, PT, |R9|, 4.2275390625, PT ;  /* 0x408748000900780b */ /* 0x000fe20003f2e200 */
[C---:B------:R-:W-:Y:S02]  /*1e60*/  DADD R6, R8.reuse, +INF ;  /* 0x7ff0000008067429 */ /* 0x040fe40000000000 */
[----:B------:R-:W-:-:S08]  /*1e70*/  DSETP.GEU.AND P0, PT, R8, RZ, PT ;  /* 0x000000ff0800722a */ /* 0x000fd00003f0e000 */
[----:B------:R-:W-:Y:S02]  /*1e80*/  FSEL R6, R6, RZ, P0 ;  /* 0x000000ff06067208 */ /* 0x000fe40000000000 */
[----:B------:R-:W-:Y:S02]  /*1e90*/  @!P1 LEA.HI R3, R10, R10, RZ, 0x1 ;  /* 0x0000000a0a039211 */ /* 0x000fe400078f08ff */
[----:B------:R-:W-:Y:S02]  /*1ea0*/  FSEL R7, R7, RZ, P0 ;  /* 0x000000ff07077208 */ /* 0x000fe40000000000 */
[----:B------:R-:W-:-:S04]  /*1eb0*/  @!P1 SHF.R.S32.HI R3, RZ, 0x1, R3 ;  /* 0x00000001ff039819 */ /* 0x000fc80000011403 */
[----:B------:R-:W-:Y:S01]  /*1ec0*/  @!P1 LEA R15, R3, R15, 0x14 ;  /* 0x0000000f030f9211 */ /* 0x000fe200078ea0ff */
[----:B------:R-:W-:-:S05]  /*1ed0*/  @!P1 IMAD.IADD R8, R10, 0x1, -R3 ;  /* 0x000000010a089824 */ /* 0x000fca00078e0a03 */
[----:B------:R-:W-:Y:S01]  /*1ee0*/  @!P1 LEA R9, R8, 0x3ff00000, 0x14 ;  /* 0x3ff0000008099811 */ /* 0x000fe200078ea0ff */
[----:B------:R-:W-:-:S06]  /*1ef0*/  @!P1 IMAD.MOV.U32 R8, RZ, RZ, RZ ;  /* 0x000000ffff089224 */ /* 0x000fcc00078e00ff */
[----:B------:R-:W-:-:S11]  /*1f00*/  @!P1 DMUL R6, R14, R8 ;  /* 0x000000080e069228 */ /* 0x000fd60000000000 */
.L_x_21:
[----:B------:R-:W-:Y:S01]  /*1f10*/  DFMA R12, R12, R6, R6 ;  /* 0x000000060c0c722b */ /* 0x000fe20000000006 */
[----:B------:R-:W-:Y:S01]  /*1f20*/  MOV R3, 0x0 ;  /* 0x0000000000037802 */ /* 0x000fe20000000f00 */
[----:B------:R-:W-:-:S08]  /*1f30*/  DSETP.NEU.AND P0, PT, |R6|, +INF , PT ;  /* 0x7ff000000600742a */ /* 0x000fd00003f0d200 */
[----:B------:R-:W-:Y:S02]  /*1f40*/  FSEL R8, R6, R12, !P0 ;  /* 0x0000000c06087208 */ /* 0x000fe40004000000 */
[----:B------:R-:W-:Y:S01]  /*1f50*/  FSEL R9, R7, R13, !P0 ;  /* 0x0000000d07097208 */ /* 0x000fe20004000000 */
[----:B------:R-:W-:Y:S06]  /*1f60*/  RET.REL.NODEC R2 `(_Z23actualizar_pesos_kernelPfS_iiff) ;  /* 0xffffffe002247950 */ /* 0x000fec0003c3ffff */
.L_x_22:
[----:B------:R-:W-:-:S00]  /*1f70*/  BRA `(.L_x_22) ;  /* 0xfffffffc00fc7947 */ /* 0x000fc0000383ffff */
[----:B------:R-:W-:-:S00]  /*1f80*/  NOP ;  /* 0x0000000000007918 */ /* 0x000fc00000000000 */
[----:B------:R-:W-:-:S00]  /*1f90*/  NOP ;  /* 0x0000000000007918 */ /* 0x000fc00000000000 */
[----:B------:R-:W-:-:S00]  /*1fa0*/  NOP ;  /* 0x0000000000007918 */ /* 0x000fc00000000000 */
[----:B------:R-:W-:-:S00]  /*1fb0*/  NOP ;  /* 0x0000000000007918 */ /* 0x000fc00000000000 */
[----:B------:R-:W-:-:S00]  /*1fc0*/  NOP ;  /* 0x0000000000007918 */ /* 0x000fc00000000000 */
[----:B------:R-:W-:-:S00]  /*1fd0*/  NOP ;  /* 0x0000000000007918 */ /* 0x000fc00000000000 */
[----:B------:R-:W-:-:S00]  /*1fe0*/  NOP ;  /* 0x0000000000007918 */ /* 0x000fc00000000000 */
[----:B------:R-:W-:-:S00]  /*1ff0*/  NOP ;  /* 0x0000000000007918 */ /* 0x000fc00000000000 */
.L_x_35:


//--------------------- .text._Z26calcular_distancias_kernelPfS_S_ --------------------------
	.section	.text._Z26calcular_distancias_kernelPfS_S_,"ax",@progbits
	.align	128
        .global         _Z26calcular_distancias_kernelPfS_S_
        .type           _Z26calcular_distancias_kernelPfS_S_,@function
        .size           _Z26calcular_distancias_kernelPfS_S_,(.L_x_36 - _Z26calcular_distancias_kernelPfS_S_)
        .other          _Z26calcular_distancias_kernelPfS_S_,@"STO_CUDA_ENTRY STV_DEFAULT"
_Z26calcular_distancias_kernelPfS_S_:
.text._Z26calcular_distancias_kernelPfS_S_:
[----:B------:R-:W-:Y:S01]  /*0000*/  LDC R1, c[0x0][0x37c] ;  /* 0x0000df00ff017b82 */ /* 0x000fe20000000800 */
[----:B------:R-:W0:Y:S07]  /*0010*/  S2R R3, SR_TID.X ;  /* 0x0000000000037919 */ /* 0x000e2e0000002100 */
[----:B------:R-:W0:Y:S08]  /*0020*/  S2UR UR4, SR_CTAID.X ;  /* 0x00000000000479c3 */ /* 0x000e300000002500 */
[----:B------:R-:W0:Y:S02]  /*0030*/  LDC R6, c[0x0][0x360] ;  /* 0x0000d800ff067b82 */ /* 0x000e240000000800 */
[----:B0-----:R-:W-:-:S05]  /*0040*/  IMAD R6, R6, UR4, R3 ;  /* 0x0000000406067c24 */ /* 0x001fca000f8e0203 */
[----:B------:R-:W-:-:S13]  /*0050*/  ISETP.GT.AND P0, PT, R6, 0x270f, PT ;  /* 0x0000270f0600780c */ /* 0x000fda0003f04270 */
[----:B------:R-:W-:Y:S05]  /*0060*/  @P0 EXIT ;  /* 0x000000000000094d */ /* 0x000fea0003800000 */
[----:B------:R-:W0:Y:S01]  /*0070*/  LDC.64 R2, c[0x0][0x388] ;  /* 0x0000e200ff027b82 */ /* 0x000e220000000a00 */
[----:B------:R-:W1:Y:S01]  /*0080*/  LDCU.64 UR4, c[0x0][0x358] ;  /* 0x00006b00ff0477ac */ /* 0x000e620008000a00 */
[----:B------:R-:W-:-:S06]  /*0090*/  IMAD R7, R6, 0x12, RZ ;  /* 0x0000001206077824 */ /* 0x000fcc00078e02ff */
[----:B------:R-:W2:Y:S01]  /*00a0*/  LDC.64 R4, c[0x0][0x380] ;  /* 0x0000e000ff047b82 */ /* 0x000ea20000000a00 */
[----:B0-----:R-:W-:-:S05]  /*00b0*/  IMAD.WIDE R2, R7, 0x4, R2 ;  /* 0x0000000407027825 */ /* 0x001fca00078e0202 */
[----:B-1----:R-:W3:Y:S04]  /*00c0*/  LDG.E R15, desc[UR4][R2.64] ;  /* 0x00000004020f7981 */ /* 0x002ee8000c1e1900 */
[----:B--2---:R-:W3:Y:S04]  /*00d0*/  LDG.E R0, desc[UR4][R4.64] ;  /* 0x0000000404007981 */ /* 0x004ee8000c1e1900 */
[----:B------:R-:W2:Y:S04]  /*00e0*/  LDG.E R17, desc[UR4][R4.64+0x4] ;  /* 0x0000040404117981 */ /* 0x000ea8000c1e1900 */
[----:B------:R-:W2:Y:S04]  /*00f0*/  LDG.E R24, desc[UR4][R2.64+0x4] ;  /* 0x0000040402187981 */ /* 0x000ea8000c1e1900 */
[----:B------:R-:W4:Y:S04]  /*0100*/  LDG.E R19, desc[UR4][R4.64+0x8] ;  /* 0x0000080404137981 */ /* 0x000f28000c1e1900 */
[----:B------:R-:W4:Y:S04]  /*0110*/  LDG.E R18, desc[UR4][R2.64+0x8] ;  /* 0x0000080402127981 */ /* 0x000f28000c1e1900 */
[----:B------:R-:W5:Y:S04]  /*0120*/  LDG.E R20, desc[UR4][R4.64+0xc] ;  /* 0x00000c0404147981 */ /* 0x000f68000c1e1900 */
        /* <DEDUP_REMOVED lines=13> */
[----:B------:R-:W5:Y:S01]  /*0200*/  LDG.E R26, desc[UR4][R4.64+0x44] ;  /* 0x00004404041a7981 */ /* 0x000f62000c1e1900 */
[----:B---3--:R-:W-:-:S03]  /*0210*/  FADD R0, R0, -R15 ;  /* 0x8000000f00007221 */ /* 0x008fc60000000000 */
[----:B------:R-:W3:Y:S01]  /*0220*/  LDG.E R15, desc[UR4][R4.64+0x24] ;  /* 0x00002404040f7981 */ /* 0x000ee2000c1e1900 */
[----:B--2---:R-:W-:Y:S01]  /*0230*/  FADD R25, R17, -R24 ;  /* 0x8000001811197221 */ /* 0x004fe20000000000 */
[----:B------:R-:W-:Y:S02]  /*0240*/  FFMA R24, R0, R0, RZ ;  /* 0x0000000000187223 */ /* 0x000fe400000000ff */
[----:B------:R-:W2:Y:S02]  /*0250*/  LDG.E R17, desc[UR4][R4.64+0x28] ;  /* 0x0000280404117981 */ /* 0x000ea4000c1e1900 */
[----:B------:R-:W-:Y:S02]  /*0260*/  FFMA R24, R25, R25, R24 ;  /* 0x0000001919187223 */ /* 0x000fe40000000018 */
[----:B------:R-:W2:Y:S01]  /*0270*/  LDG.E R0, desc[UR4][R2.64+0x28] ;  /* 0x0000280402007981 */ /* 0x000ea2000c1e1900 */
[----:B----4-:R-:W-:-:S03]  /*0280*/  FADD R25, R19, -R18 ;  /* 0x8000001213197221 */ /* 0x010fc60000000000 */
[----:B------:R-:W4:Y:S01]  /*0290*/  LDG.E R19, desc[UR4][R4.64+0x2c] ;  /* 0x00002c0404137981 */ /* 0x000f22000c1e1900 */
[----:B------:R-:W-:-:S03]  /*02a0*/  FFMA R24, R25, R25, R24 ;  /* 0x0000001919187223 */ /* 0x000fc60000000018 */
[----:B------:R-:W4:Y:S01]  /*02b0*/  LDG.E R18, desc[UR4][R2.64+0x2c] ;  /* 0x00002c0402127981 */ /* 0x000f22000c1e1900 */
[----:B-----5:R-:W-:-:S03]  /*02c0*/  FADD R25, R20, -R21 ;  /* 0x8000001514197221 */ /* 0x020fc60000000000 */
[----:B------:R-:W5:Y:S01]  /*02d0*/  LDG.E R21, desc[UR4][R4.64+0x30] ;  /* 0x0000300404157981 */ /* 0x000f62000c1e1900 */
[----:B------:R-:W-:-:S03]  /*02e0*/  FFMA R24, R25, R25, R24 ;  /* 0x0000001919187223 */ /* 0x000fc60000000018 */
[----:B------:R-:W5:Y:S01]  /*02f0*/  LDG.E R20, desc[UR4][R2.64+0x30] ;  /* 0x0000300402147981 */ /* 0x000f62000c1e1900 */
[----:B------:R-:W-:-:S03]  /*0300*/  FADD R25, R22, -R23 ;  /* 0x8000001716197221 */ /* 0x000fc60000000000 */
        /* <DEDUP_REMOVED lines=8> */
[----:B------:R-:W5:Y:S04]  /*0390*/  LDG.E R10, desc[UR4][R4.64+0x3c] ;  /* 0x00003c04040a7981 */ /* 0x000f68000c1e1900 */
[----:B------:R-:W5:Y:S01]  /*03a0*/  LDG.E R9, desc[UR4][R2.64+0x3c] ;  /* 0x00003c0402097981 */ /* 0x000f62000c1e1900 */
[----:B------:R-:W-:-:S03]  /*03b0*/  FFMA R28, R25, R25, R24 ;  /* 0x00000019191c7223 */ /* 0x000fc60000000018 */
[----:B------:R-:W5:Y:S04]  /*03c0*/  LDG.E R24, desc[UR4][R2.64+0x40] ;  /* 0x0000400402187981 */ /* 0x000f68000c1e1900 */
[----:B------:R-:W5:Y:S01]  /*03d0*/  LDG.E R25, desc[UR4][R2.64+0x44] ;  /* 0x0000440402197981 */ /* 0x000f62000c1e1900 */
[----:B------:R-:W-:Y:S01]  /*03e0*/  FADD R11, R11, -R12 ;  /* 0x8000000c0b0b7221 */ /* 0x000fe20000000000 */
[----:B------:R-:W-:-:S03]  /*03f0*/  FADD R13, R13, -R14 ;  /* 0x8000000e0d0d7221 */ /* 0x000fc60000000000 */
[----:B------:R-:W-:-:S04]  /*0400*/  FFMA R28, R11, R11, R28 ;  /* 0x0000000b0b1c7223 */ /* 0x000fc8000000001c */
[----:B------:R-:W-:Y:S01]  /*0410*/  FFMA R28, R13, R13, R28 ;  /* 0x0000000d0d1c7223 */ /* 0x000fe2000000001c */
[----:B------:R-:W-:Y:S01]  /*0420*/  BSSY.RECONVERGENT B0, `(.L_x_23) ;  /* 0x000001e000007945 */ /* 0x000fe20003800200 */
[----:B---3--:R-:W-:-:S04]  /*0430*/  FADD R15, R15, -R16 ;  /* 0x800000100f0f7221 */ /* 0x008fc80000000000 */
[----:B------:R-:W-:Y:S01]  /*0440*/  FFMA R28, R15, R15, R28 ;  /* 0x0000000f0f1c7223 */ /* 0x000fe2000000001c */
[----:B--2---:R-:W-:-:S04]  /*0450*/  FADD R17, R17, -R0 ;  /* 0x8000000011117221 */ /* 0x004fc80000000000 */
[----:B------:R-:W-:Y:S01]  /*0460*/  FFMA R28, R17, R17, R28 ;  /* 0x00000011111c7223 */ /* 0x000fe2000000001c */
[----:B----4-:R-:W-:-:S04]  /*0470*/  FADD R19, R19, -R18 ;  /* 0x8000001213137221 */ /* 0x010fc80000000000 */
[----:B------:R-:W-:Y:S01]  /*0480*/  FFMA R28, R19, R19, R28 ;  /* 0x00000013131c7223 */ /* 0x000fe2000000001c */
[----:B-----5:R-:W-:-:S04]  /*0490*/  FADD R21, R21, -R20 ;  /* 0x8000001415157221 */ /* 0x020fc80000000000 */
[----:B------:R-:W-:Y:S01]  /*04a0*/  FFMA R28, R21, R21, R28 ;  /* 0x00000015151c7223 */ /* 0x000fe2000000001c */
[----:B------:R-:W-:-:S04]  /*04b0*/  FADD R23, R23, -R22 ;  /* 0x8000001617177221 */ /* 0x000fc80000000000 */
[----:B------:R-:W-:Y:S01]  /*04c0*/  FFMA R28, R23, R23, R28 ;  /* 0x00000017171c7223 */ /* 0x000fe2000000001c */
[----:B------:R-:W-:-:S04]  /*04d0*/  FADD R7, R7, -R8 ;  /* 0x8000000807077221 */ /* 0x000fc80000000000 */
[----:B------:R-:W-:Y:S01]  /*04e0*/  FFMA R28, R7, R7, R28 ;  /* 0x00000007071c7223 */ /* 0x000fe2000000001c */
[----:B------:R-:W-:-:S04]  /*04f0*/  FADD R9, R10, -R9 ;  /* 0x800000090a097221 */ /* 0x000fc80000000000 */
[----:B------:R-:W-:Y:S01]  /*0500*/  FFMA R28, R9, R9, R28 ;  /* 0x00000009091c7223 */ /* 0x000fe2000000001c */
[----:B------:R-:W-:Y:S01]  /*0510*/  FADD R27, R27, -R24 ;  /* 0x800000181b1b7221 */ /* 0x000fe20000000000 */
[----:B------:R-:W-:-:S03]  /*0520*/  FADD R25, R26, -R25 ;  /* 0x800000191a197221 */ /* 0x000fc60000000000 */
[----:B------:R-:W-:-:S04]  /*0530*/  FFMA R28, R27, R27, R28 ;  /* 0x0000001b1b1c7223 */ /* 0x000fc8000000001c */
[----:B------:R-:W-:-:S05]  /*0540*/  FFMA R0, R25, R25, R28 ;  /* 0x0000001919007223 */ /* 0x000fca000000001c */
[----:B------:R-:W-:Y:S01]  /*0550*/  IADD3 R2, PT, PT, R0, -0xd000000, RZ ;  /* 0xf300000000027810 */ /* 0x000fe20007ffe0ff */
[----:B------:R0:W1:Y:S03]  /*0560*/  MUFU.RSQ R3, R0 ;  /* 0x0000000000037308 */ /* 0x0000660000001400 */
[----:B------:R-:W-:-:S13]  /*0570*/  ISETP.GT.U32.AND P0, PT, R2, 0x727fffff, PT ;  /* 0x727fffff0200780c */ /* 0x000fda0003f04070 */
[----:B0-----:R-:W-:Y:S05]  /*0580*/  @!P0 BRA `(.L_x_24) ;  /* 0x00000000000c8947 */ /* 0x001fea0003800000 */
[----:B------:R-:W-:-:S07]  /*0590*/  MOV R8, 0x5b0 ;  /* 0x000005b000087802 */ /* 0x000fce0000000f00 */
[----:B-1----:R-:W-:Y:S05]  /*05a0*/  CALL.REL.NOINC `($__internal_2_$__cuda_sm20_sqrt_rn_f32_slowpath) ;  /* 0x0000000000287944 */ /* 0x002fea0003c00000 */
[----:B------:R-:W-:Y:S05]  /*05b0*/  BRA `(.L_x_25) ;  /* 0x0000000000107947 */ /* 0x000fea0003800000 */
.L_x_24:
[----:B-1----:R-:W-:Y:S01]  /*05c0*/  FMUL.FTZ R5, R0, R3 ;  /* 0x0000000300057220 */ /* 0x002fe20000410000 */
[----:B------:R-:W-:-:S03]  /*05d0*/  FMUL.FTZ R3, R3, 0.5 ;  /* 0x3f00000003037820 */ /* 0x000fc60000410000 */
[----:B------:R-:W-:-:S04]  /*05e0*/  FFMA R0, -R5, R5, R0 ;  /* 0x0000000505007223 */ /* 0x000fc80000000100 */
[----:B------:R-:W-:-:S07]  /*05f0*/  FFMA R5, R0, R3, R5 ;  /* 0x0000000300057223 */ /* 0x000fce0000000005 */
.L_x_25:
[----:B------:R-:W-:Y:S05]  /*0600*/  BSYNC.RECONVERGENT B0 ;  /* 0x0000000000007941 */ /* 0x000fea0003800200 */
.L_x_23:
[----:B------:R-:W0:Y:S02]  /*0610*/  LDC.64 R2, c[0x0][0x390] ;  /* 0x0000e400ff027b82 */ /* 0x000e240000000a00 */
[----:B0-----:R-:W-:-:S05]  /*0620*/  IMAD.WIDE R6, R6, 0x4, R2 ;  /* 0x0000000406067825 */ /* 0x001fca00078e0202 */
[----:B------:R-:W-:Y:S01]  /*0630*/  STG.E desc[UR4][R6.64], R5 ;  /* 0x0000000506007986 */ /* 0x000fe2000c101904 */
[----:B------:R-:W-:Y:S05]  /*0640*/  EXIT ;  /* 0x000000000000794d */ /* 0x000fea0003800000 */
        .weak           $__internal_2_$__cuda_sm20_sqrt_rn_f32_slowpath
        .type           $__internal_2_$__cuda_sm20_sqrt_rn_f32_slowpath,@function
        .size           $__internal_2_$__cuda_sm20_sqrt_rn_f32_slowpath,(.L_x_36 - $__internal_2_$__cuda_sm20_sqrt_rn_f32_slowpath)
$__internal_2_$__cuda_sm20_sqrt_rn_f32_slowpath:
[----:B------:R-:W-:-:S13]  /*0650*/  LOP3.LUT P0, RZ, R0, 0x7fffffff, RZ, 0xc0, !PT ;  /* 0x7fffffff00ff7812 */ /* 0x000fda000780c0ff */
[----:B------:R-:W-:Y:S01]  /*0660*/  @!P0 MOV R2, R0 ;  /* 0x0000000000028202 */ /* 0x000fe20000000f00 */
[----:B------:R-:W-:Y:S06]  /*0670*/  @!P0 BRA `(.L_x_26) ;  /* 0x0000000000408947 */ /* 0x000fec0003800000 */
[----:B------:R-:W-:-:S13]  /*0680*/  FSETP.GEU.FTZ.AND P0, PT, R0, RZ, PT ;  /* 0x000000ff0000720b */ /* 0x000fda0003f1e000 */
[----:B------:R-:W-:Y:S01]  /*0690*/  @!P0 MOV R2, 0x7fffffff ;  /* 0x7fffffff00028802 */ /* 0x000fe20000000f00 */
[----:B------:R-:W-:Y:S06]  /*06a0*/  @!P0 BRA `(.L_x_26) ;  /* 0x0000000000348947 */ /* 0x000fec0003800000 */
[----:B------:R-:W-:-:S13]  /*06b0*/  FSETP.GTU.FTZ.AND P0, PT, |R0|, +INF , PT ;  /* 0x7f8000000000780b */ /* 0x000fda0003f1c200 */
[----:B------:R-:W-:Y:S01]  /*06c0*/  @P0 FADD.FTZ R2, R0, 1 ;  /* 0x3f80000000020421 */ /* 0x000fe20000010000 */
[----:B------:R-:W-:Y:S06]  /*06d0*/  @P0 BRA `(.L_x_26) ;  /* 0x0000000000280947 */ /* 0x000fec0003800000 */
[----:B------:R-:W-:-:S13]  /*06e0*/  FSETP.NEU.FTZ.AND P0, PT, |R0|, +INF , PT ;  /* 0x7f8000000000780b */ /* 0x000fda0003f1d200 */
[----:B------:R-:W-:-:S04]  /*06f0*/  @P0 FFMA R3, R0, 1.84467440737095516160e+19, RZ ;  /* 0x5f80000000030823 */ /* 0x000fc800000000ff */
[----:B------:R-:W0:Y:S02]  /*0700*/  @P0 MUFU.RSQ R2, R3 ;  /* 0x0000000300020308 */ /* 0x000e240000001400 */
[----:B0-----:R-:W-:Y:S01]  /*0710*/  @P0 FMUL.FTZ R4, R3, R2 ;  /* 0x0000000203040220 */ /* 0x001fe20000410000 */
[----:B------:R-:W-:Y:S01]  /*0720*/  @P0 FMUL.FTZ R7, R2, 0.5 ;  /* 0x3f00000002070820 */ /* 0x000fe20000410000 */
[----:B------:R-:W-:Y:S02]  /*0730*/  @!P0 MOV R2, R0 ;  /* 0x0000000000028202 */ /* 0x000fe40000000f00 */
[----:B------:R-:W-:-:S04]  /*0740*/  @P0 FADD.FTZ R5, -R4, -RZ ;  /* 0x800000ff04050221 */ /* 0x000fc80000010100 */
[----:B------:R-:W-:-:S04]  /*0750*/  @P0 FFMA R5, R4, R5, R3 ;  /* 0x0000000504050223 */ /* 0x000fc80000000003 */
[----:B------:R-:W-:-:S04]  /*0760*/  @P0 FFMA R5, R5, R7, R4 ;  /* 0x0000000705050223 */ /* 0x000fc80000000004 */
[----:B------:R-:W-:-:S07]  /*0770*/  @P0 FMUL.FTZ R2, R5, 2.3283064365386962891e-10 ;  /* 0x2f80000005020820 */ /* 0x000fce0000410000 */
.L_x_26:
[----:B------:R-:W-:Y:S01]  /*0780*/  HFMA2 R3, -RZ, RZ, 0, 0 ;  /* 0x00000000ff037431 */ /* 0x000fe200000001ff */
[----:B------:R-:W-:Y:S02]  /*0790*/  MOV R5, R2 ;  /* 0x0000000200057202 */ /* 0x000fe40000000f00 */
[----:B------:R-:W-:-:S04]  /*07a0*/  MOV R2, R8 ;  /* 0x0000000800027202 */ /* 0x000fc80000000f00 */
[----:B------:R-:W-:Y:S05]  /*07b0*/  RET.REL.NODEC R2 `(_Z26calcular_distancias_kernelPfS_S_) ;  /* 0xfffffff802107950 */ /* 0x000fea0003c3ffff */
.L_x_27:
        /* <DEDUP_REMOVED lines=12> */
.L_x_36:


//--------------------- .text._Z19calcular_bmu_kernelPfS_PiS_ --------------------------
	.section	.text._Z19calcular_bmu_kernelPfS_PiS_,"ax",@progbits
	.align	128
        .global         _Z19calcular_bmu_kernelPfS_PiS_
        .type           _Z19calcular_bmu_kernelPfS_PiS_,@function
        .size           _Z19calcular_bmu_kernelPfS_PiS_,(.L_x_37 - _Z19calcular_bmu_kernelPfS_PiS_)
        .other          _Z19calcular_bmu_kernelPfS_PiS_,@"STO_CUDA_ENTRY STV_DEFAULT"
_Z19calcular_bmu_kernelPfS_PiS_:
.text._Z19calcular_bmu_kernelPfS_PiS_:
        /* <DEDUP_REMOVED lines=90> */
[----:B-1----:R-:W-:Y:S05]  /*05a0*/  CALL.REL.NOINC `($__internal_3_$__cuda_sm20_sqrt_rn_f32_slowpath) ;  /* 0x00000000003c7944 */ /* 0x002fea0003c00000 */
[----:B------:R-:W-:Y:S05]  /*05b0*/  BRA `(.L_x_30) ;  /* 0x0000000000107947 */ /* 0x000fea0003800000 */
.L_x_29:
[----:B-1----:R-:W-:Y:S01]  /*05c0*/  FMUL.FTZ R5, R0, R3 ;  /* 0x0000000300057220 */ /* 0x002fe20000410000 */
[----:B------:R-:W-:-:S03]  /*05d0*/  FMUL.FTZ R3, R3, 0.5 ;  /* 0x3f00000003037820 */ /* 0x000fc60000410000 */
[----:B------:R-:W-:-:S04]  /*05e0*/  FFMA R0, -R5, R5, R0 ;  /* 0x0000000505007223 */ /* 0x000fc80000000100 */
[----:B------:R-:W-:-:S07]  /*05f0*/  FFMA R5, R0, R3, R5 ;  /* 0x0000000300057223 */ /* 0x000fce0000000005 */
.L_x_30:
[----:B------:R-:W-:Y:S05]  /*0600*/  BSYNC.RECONVERGENT B0 ;  /* 0x0000000000007941 */ /* 0x000fea0003800200 */
.L_x_28:
[----:B------:R-:W0:Y:S02]  /*0610*/  LDC.64 R2, c[0x0][0x398] ;  /* 0x0000e600ff027b82 */ /* 0x000e240000000a00 */
[----:B0-----:R-:W2:Y:S02]  /*0620*/  ATOMG.E.MIN.S32.STRONG.GPU PT, R2, desc[UR4][R2.64], R5 ;  /* 0x80000005020279a8 */ /* 0x001ea400089ef304 */
[----:B--2---:R-:W-:-:S06]  /*0630*/  I2FP.F32.S32 R0, R2 ;  /* 0x0000000200007245 */ /* 0x004fcc0000201400 */
[----:B------:R-:W0:Y:S02]  /*0640*/  F2I.TRUNC.NTZ R0, R0 ;  /* 0x0000000000007305 */ /* 0x000e24000020f100 */
[----:B0-----:R-:W-:-:S13]  /*0650*/  FSETP.GTU.AND P0, PT, R5, R0, PT ;  /* 0x000000000500720b */ /* 0x001fda0003f0c000 */
[----:B------:R-:W-:Y:S05]  /*0660*/  @P0 EXIT ;  /* 0x000000000000094d */ /* 0x000fea0003800000 */
[----:B------:R-:W0:Y:S02]  /*0670*/  LDC.64 R2, c[0x0][0x390] ;  /* 0x0000e400ff027b82 */ /* 0x000e240000000a00 */
[----:B0-----:R-:W-:Y:S01]  /*0680*/  STG.E desc[UR4][R2.64], R6 ;  /* 0x0000000602007986 */ /* 0x001fe2000c101904 */
[----:B------:R-:W-:Y:S05]  /*0690*/  EXIT ;  /* 0x000000000000794d */ /* 0x000fea0003800000 */
        .weak           $__internal_3_$__cuda_sm20_sqrt_rn_f32_slowpath
        .type           $__internal_3_$__cuda_sm20_sqrt_rn_f32_slowpath,@function
        .size           $__internal_3_$__cuda_sm20_sqrt_rn_f32_slowpath,(.L_x_37 - $__internal_3_$__cuda_sm20_sqrt_rn_f32_slowpath)
$__internal_3_$__cuda_sm20_sqrt_rn_f32_slowpath:
        /* <DEDUP_REMOVED lines=19> */
.L_x_31:
[----:B------:R-:W-:Y:S01]  /*07d0*/  HFMA2 R3, -RZ, RZ, 0, 0 ;  /* 0x00000000ff037431 */ /* 0x000fe200000001ff */
[----:B------:R-:W-:Y:S02]  /*07e0*/  MOV R5, R2 ;  /* 0x0000000200057202 */ /* 0x000fe40000000f00 */
[----:B------:R-:W-:-:S04]  /*07f0*/  MOV R2, R8 ;  /* 0x0000000800027202 */ /* 0x000fc80000000f00 */
[----:B------:R-:W-:Y:S05]  /*0800*/  RET.REL.NODEC R2 `(_Z19calcular_bmu_kernelPfS_PiS_) ;  /* 0xfffffff402fc7950 */ /* 0x000fea0003c3ffff */
.L_x_32:
        /* <DEDUP_REMOVED lines=15> */
.L_x_37:


//--------------------- .nv.shared.reserved.0     --------------------------
	.section	.nv.shared.reserved.0,"aw",@nobits
	.weak		__nv_reservedSMEM_offset_0_alias
	.size		__nv_reservedSMEM_offset_0_alias, 0, 64
	.other		__nv_reservedSMEM_offset_0_alias,@"STO_CUDA_RESERVED_SHARED STV_DEFAULT"
__nv_reservedSMEM_offset_0_alias:
	.zero		0
	.zero		64


//--------------------- .nv.constant0._Z23actualizar_pesos_kernelPfS_iiff --------------------------
	.section	.nv.constant0._Z23actualizar_pesos_kernelPfS_iiff,"a",@progbits
	.sectionflags	@""
	.align	4
.nv.constant0._Z23actualizar_pesos_kernelPfS_iiff:
	.zero		928


//--------------------- .nv.constant0._Z26calcular_distancias_kernelPfS_S_ --------------------------
	.section	.nv.constant0._Z26calcular_distancias_kernelPfS_S_,"a",@progbits
	.sectionflags	@""
	.align	4
.nv.constant0._Z26calcular_distancias_kernelPfS_S_:
	.zero		920


//--------------------- .nv.constant0._Z19calcular_bmu_kernelPfS_PiS_ --------------------------
	.section	.nv.constant0._Z19calcular_bmu_kernelPfS_PiS_,"a",@progbits
	.sectionflags	@""
	.align	4
.nv.constant0._Z19calcular_bmu_kernelPfS_PiS_:
	.zero		928


//--------------------- SYMBOLS --------------------------

	.type		.nv.reservedSmem.offset0,@object
	.size		.nv.reservedSmem.offset0,0x4
